	.target	sm_90a

	.elftype	@"ET_EXEC"


//--------------------- .note.nv.tkinfo           --------------------------
	.section	.note.nv.tkinfo,"",@"SHT_NOTE"
	.sectionflags	@"SHF_NOTE_NV_TKINFO"
	.tkinfo
        /*0018*/ 	.word	0x00000002
        /*0030*/ 	.string	""
        /*0030*/ 	.string	"ptxas"
        /*0030*/ 	.string	"Cuda compilation tools, release 13.0, V13.0.88"
        /*0030*/ 	.string	"Build cuda_13.0.r13.0/compiler.36424714_0"
        /*0030*/ 	.string	"-arch sm_90a -m 64 "



//--------------------- .note.nv.cuinfo           --------------------------
	.section	.note.nv.cuinfo,"",@"SHT_NOTE"
	.sectionflags	@"SHF_NOTE_NV_CUINFO"
        /*0018*/ 	.short	0x0002
        /*001a*/ 	.short	0x005a
        /*001c*/ 	.short	0x0082
	.zero		2


//--------------------- .nv.info                  --------------------------
	.section	.nv.info,"",@"SHT_CUDA_INFO"
	.align	4


	//----- nvinfo : EIATTR_REGCOUNT
	.align		4
        /*0000*/ 	.byte	0x04, 0x2f
        /*0002*/ 	.short	(.L_15 - .L_14)
	.align		4
.L_14:
        /*0004*/ 	.word	index@(_ZN7cutlass13device_kernelINS_4gemm6kernel13GemmUniversalIN4cute5tupleIJiiiiEEENS1_10collective13CollectiveMmaINS1_34MainloopSm90TmaGmmaWarpSpecializedILi3ENS5_IJNS4_1CILi2EEESB_NSA_ILi1EEEEEENS1_35KernelTmaWarpSpecializedCooperativeEEENS5_IJNSA_ILi128EEESG_SG_EEENS_10bfloat16_tENS5_IJlSC_lEEESI_SJ_NS4_8TiledMMAINS4_8MMA_AtomIJNS4_4SM904GMMA28MMA_64x128x16_F32BF16BF16_SSILNSN_5MajorE0ELSP_0ELNSN_7ScaleInE1ELSQ_1EEEEEENS4_6LayoutINS5_IJSB_SC_SC_EEENS5_IJSC_NSA_ILi0EEESV_EEEEENS5_IJNS4_10UnderscoreESY_SY_EEEEENS4_23SM90_TMA_LOAD_MULTICASTENS4_14ComposedLayoutINS4_7SwizzleILi3ELi4ELi3EEENS4_18smem_ptr_flag_bitsILi16EEENST_INS5_IJNSA_ILi8EEENSA_ILi64EEEEEENS5_IJS18_SC_EEEEEEEvNS4_8identityES11_S1C_vS1D_EENS_8epilogue10collective6detail29Sm90TmaWarpSpecializedAdapterINS1G_15DefaultEpilogueISI_SJ_SJ_NS1F_6thread17LinearCombinationISI_Li1EffLNS1K_9ScaleType4KindE0ELNS_15FloatRoundStyleE2ESI_EENS1_15EpilogueDefaultEEEEEvvEEEEvNT_6ParamsE)
        /*0008*/ 	.word	0x000000a8


	//----- nvinfo : EIATTR_FRAME_SIZE
	.align		4
.L_15:
        /*000c*/ 	.byte	0x04, 0x11
        /*000e*/ 	.short	(.L_17 - .L_16)
	.align		4
.L_16:
        /*0010*/ 	.word	index@(_ZN7cutlass13device_kernelINS_4gemm6kernel13GemmUniversalIN4cute5tupleIJiiiiEEENS1_10collective13CollectiveMmaINS1_34MainloopSm90TmaGmmaWarpSpecializedILi3ENS5_IJNS4_1CILi2EEESB_NSA_ILi1EEEEEENS1_35KernelTmaWarpSpecializedCooperativeEEENS5_IJNSA_ILi128EEESG_SG_EEENS_10bfloat16_tENS5_IJlSC_lEEESI_SJ_NS4_8TiledMMAINS4_8MMA_AtomIJNS4_4SM904GMMA28MMA_64x128x16_F32BF16BF16_SSILNSN_5MajorE0ELSP_0ELNSN_7ScaleInE1ELSQ_1EEEEEENS4_6LayoutINS5_IJSB_SC_SC_EEENS5_IJSC_NSA_ILi0EEESV_EEEEENS5_IJNS4_10UnderscoreESY_SY_EEEEENS4_23SM90_TMA_LOAD_MULTICASTENS4_14ComposedLayoutINS4_7SwizzleILi3ELi4ELi3EEENS4_18smem_ptr_flag_bitsILi16EEENST_INS5_IJNSA_ILi8EEENSA_ILi64EEEEEENS5_IJS18_SC_EEEEEEEvNS4_8identityES11_S1C_vS1D_EENS_8epilogue10collective6detail29Sm90TmaWarpSpecializedAdapterINS1G_15DefaultEpilogueISI_SJ_SJ_NS1F_6thread17LinearCombinationISI_Li1EffLNS1K_9ScaleType4KindE0ELNS_15FloatRoundStyleE2ESI_EENS1_15EpilogueDefaultEEEEEvvEEEEvNT_6ParamsE)
        /*0014*/ 	.word	0x00000000


	//----- nvinfo : EIATTR_MIN_STACK_SIZE
	.align		4
.L_17:
        /*0018*/ 	.byte	0x04, 0x12
        /*001a*/ 	.short	(.L_19 - .L_18)
	.align		4
.L_18:
        /*001c*/ 	.word	index@(_ZN7cutlass13device_kernelINS_4gemm6kernel13GemmUniversalIN4cute5tupleIJiiiiEEENS1_10collective13CollectiveMmaINS1_34MainloopSm90TmaGmmaWarpSpecializedILi3ENS5_IJNS4_1CILi2EEESB_NSA_ILi1EEEEEENS1_35KernelTmaWarpSpecializedCooperativeEEENS5_IJNSA_ILi128EEESG_SG_EEENS_10bfloat16_tENS5_IJlSC_lEEESI_SJ_NS4_8TiledMMAINS4_8MMA_AtomIJNS4_4SM904GMMA28MMA_64x128x16_F32BF16BF16_SSILNSN_5MajorE0ELSP_0ELNSN_7ScaleInE1ELSQ_1EEEEEENS4_6LayoutINS5_IJSB_SC_SC_EEENS5_IJSC_NSA_ILi0EEESV_EEEEENS5_IJNS4_10UnderscoreESY_SY_EEEEENS4_23SM90_TMA_LOAD_MULTICASTENS4_14ComposedLayoutINS4_7SwizzleILi3ELi4ELi3EEENS4_18smem_ptr_flag_bitsILi16EEENST_INS5_IJNSA_ILi8EEENSA_ILi64EEEEEENS5_IJS18_SC_EEEEEEEvNS4_8identityES11_S1C_vS1D_EENS_8epilogue10collective6detail29Sm90TmaWarpSpecializedAdapterINS1G_15DefaultEpilogueISI_SJ_SJ_NS1F_6thread17LinearCombinationISI_Li1EffLNS1K_9ScaleType4KindE0ELNS_15FloatRoundStyleE2ESI_EENS1_15EpilogueDefaultEEEEEvvEEEEvNT_6ParamsE)
        /*0020*/ 	.word	0x00000000
.L_19:


//--------------------- .nv.compat                --------------------------
	.section	.nv.compat,"",@"SHT_CUDA_COMPAT_INFO"
	.align	4
        /*0000*/ 	.byte	0x02, 0x09, 0x01, 0x00, 0x02, 0x02, 0x04, 0x00, 0x02, 0x05, 0x05, 0x00, 0x03, 0x07, 0x01, 0x01
        /*0010*/ 	.byte	0x02, 0x03, 0x01, 0x00, 0x02, 0x06, 0x01, 0x00, 0x04, 0x0b, 0x08, 0x00, 0x00, 0x00, 0x00, 0x00
        /*0020*/ 	.byte	0x00, 0x00, 0x00, 0x00


//--------------------- .nv.info._ZN7cutlass13device_kernelINS_4gemm6kernel13GemmUniversalIN4cute5tupleIJiiiiEEENS1_10collective13CollectiveMmaINS1_34MainloopSm90TmaGmmaWarpSpecializedILi3ENS5_IJNS4_1CILi2EEESB_NSA_ILi1EEEEEENS1_35KernelTmaWarpSpecializedCooperativeEEENS5_IJNSA_ILi128EEESG_SG_EEENS_10bfloat16_tENS5_IJlSC_lEEESI_SJ_NS4_8TiledMMAINS4_8MMA_AtomIJNS4_4SM904GMMA28MMA_64x128x16_F32BF16BF16_SSILNSN_5MajorE0ELSP_0ELNSN_7ScaleInE1ELSQ_1EEEEEENS4_6LayoutINS5_IJSB_SC_SC_EEENS5_IJSC_NSA_ILi0EEESV_EEEEENS5_IJNS4_10UnderscoreESY_SY_EEEEENS4_23SM90_TMA_LOAD_MULTICASTENS4_14ComposedLayoutINS4_7SwizzleILi3ELi4ELi3EEENS4_18smem_ptr_flag_bitsILi16EEENST_INS5_IJNSA_ILi8EEENSA_ILi64EEEEEENS5_IJS18_SC_EEEEEEEvNS4_8identityES11_S1C_vS1D_EENS_8epilogue10collective6detail29Sm90TmaWarpSpecializedAdapterINS1G_15DefaultEpilogueISI_SJ_SJ_NS1F_6thread17LinearCombinationISI_Li1EffLNS1K_9ScaleType4KindE0ELNS_15FloatRoundStyleE2ESI_EENS1_15EpilogueDefaultEEEEEvvEEEEvNT_6ParamsE --------------------------
	.section	.nv.info._ZN7cutlass13device_kernelINS_4gemm6kernel13GemmUniversalIN4cute5tupleIJiiiiEEENS1_10collective13CollectiveMmaINS1_34MainloopSm90TmaGmmaWarpSpecializedILi3ENS5_IJNS4_1CILi2EEESB_NSA_ILi1EEEEEENS1_35KernelTmaWarpSpecializedCooperativeEEENS5_IJNSA_ILi128EEESG_SG_EEENS_10bfloat16_tENS5_IJlSC_lEEESI_SJ_NS4_8TiledMMAINS4_8MMA_AtomIJNS4_4SM904GMMA28MMA_64x128x16_F32BF16BF16_SSILNSN_5MajorE0ELSP_0ELNSN_7ScaleInE1ELSQ_1EEEEEENS4_6LayoutINS5_IJSB_SC_SC_EEENS5_IJSC_NSA_ILi0EEESV_EEEEENS5_IJNS4_10UnderscoreESY_SY_EEEEENS4_23SM90_TMA_LOAD_MULTICASTENS4_14ComposedLayoutINS4_7SwizzleILi3ELi4ELi3EEENS4_18smem_ptr_flag_bitsILi16EEENST_INS5_IJNSA_ILi8EEENSA_ILi64EEEEEENS5_IJS18_SC_EEEEEEEvNS4_8identityES11_S1C_vS1D_EENS_8epilogue10collective6detail29Sm90TmaWarpSpecializedAdapterINS1G_15DefaultEpilogueISI_SJ_SJ_NS1F_6thread17LinearCombinationISI_Li1EffLNS1K_9ScaleType4KindE0ELNS_15FloatRoundStyleE2ESI_EENS1_15EpilogueDefaultEEEEEvvEEEEvNT_6ParamsE,"",@"SHT_CUDA_INFO"
	.sectionflags	@""
	.align	4


	//----- nvinfo : EIATTR_CUDA_API_VERSION
	.align		4
        /*0000*/ 	.byte	0x04, 0x37
        /*0002*/ 	.short	(.L_21 - .L_20)
.L_20:
        /*0004*/ 	.word	0x00000082


	//----- nvinfo : EIATTR_KPARAM_INFO
	.align		4
.L_21:
        /*0008*/ 	.byte	0x04, 0x17
        /*000a*/ 	.short	(.L_23 - .L_22)
.L_22:
        /*000c*/ 	.word	0x00000000
        /*0010*/ 	.short	0x0000
        /*0012*/ 	.short	0x0070
        /*0014*/ 	.byte	0x00, 0xf0, 0x01, 0x10


	//----- nvinfo : EIATTR_SPARSE_MMA_MASK
	.align		4
.L_23:
        /*0018*/ 	.byte	0x03, 0x50
        /*001a*/ 	.short	0x0000


	//----- nvinfo : EIATTR_MAXREG_COUNT
	.align		4
        /*001c*/ 	.byte	0x03, 0x1b
        /*001e*/ 	.short	0x00a8


	//----- nvinfo : EIATTR_NUM_BARRIERS
	.align		4
        /*0020*/ 	.byte	0x02, 0x4c
        /*0022*/ 	.byte	0x01
	.zero		1


	//----- nvinfo : EIATTR_EXTERNS
	.align		4
        /*0024*/ 	.byte	0x04, 0x0f
        /*0026*/ 	.short	(.L_25 - .L_24)


	//   ....[0]....
	.align		4
.L_24:
        /*0028*/ 	.word	index@(__assertfail)


	//----- nvinfo : EIATTR_MERCURY_ISA_VERSION
	.align		4
.L_25:
        /*002c*/ 	.byte	0x03, 0x5f
        /*002e*/ 	.short	0x0101


	//----- nvinfo : EIATTR_INT_WARP_WIDE_INSTR_OFFSETS
	.align		4
        /*0030*/ 	.byte	0x04, 0x31
        /*0032*/ 	.short	(.L_27 - .L_26)


	//   ....[0]....
.L_26:
        /*0034*/ 	.word	0x00000460


	//   ....[1]....
        /*0038*/ 	.word	0x00000490


	//   ....[2]....
        /*003c*/ 	.word	0x00000630


	//   ....[3]....
        /*0040*/ 	.word	0x00002260


	//----- nvinfo : EIATTR_COOP_GROUP_MASK_REGIDS
	.align		4
.L_27:
        /*0044*/ 	.byte	0x04, 0x29
        /*0046*/ 	.short	(.L_29 - .L_28)


	//   ....[0]....
.L_28:
        /*0048*/ 	.word	0xffffffff


	//   ....[1]....
        /*004c*/ 	.word	0xffffffff


	//   ....[2]....
        /*0050*/ 	.word	0xffffffff


	//   ....[3]....
        /*0054*/ 	.word	0xffffffff


	//   ....[4]....
        /*0058*/ 	.word	0xffffffff


	//   ....[5]....
        /*005c*/ 	.word	0xffffffff


	//----- nvinfo : EIATTR_COOP_GROUP_INSTR_OFFSETS
	.align		4
.L_29:
        /*0060*/ 	.byte	0x04, 0x28
        /*0062*/ 	.short	(.L_31 - .L_30)


	//   ....[0]....
.L_30:
        /*0064*/ 	.word	0x00000060


	//   ....[1]....
        /*0068*/ 	.word	0x00000070


	//   ....[2]....
        /*006c*/ 	.word	0x00000130


	//   ....[3]....
        /*0070*/ 	.word	0x000002b0


	//   ....[4]....
        /*0074*/ 	.word	0x000007e0


	//   ....[5]....
        /*0078*/ 	.word	0x00001460


	//----- nvinfo : EIATTR_REG_RECONFIG
	.align		4
.L_31:
        /*007c*/ 	.byte	0x01, 0x54
	.zero		2


	//----- nvinfo : EIATTR_SYSCALL_OFFSETS
	.align		4
        /*0080*/ 	.byte	0x04, 0x46
        /*0082*/ 	.short	(.L_33 - .L_32)


	//   ....[0]....
.L_32:
        /*0084*/ 	.word	0x00001650


	//----- nvinfo : EIATTR_MBARRIER_INSTR_OFFSETS
	.align		4
.L_33:
        /*0088*/ 	.byte	0x04, 0x39
        /*008a*/ 	.short	(.L_35 - .L_34)


	//   ....[0]....
.L_34:
        /*008c*/ 	.word	0x00000230
        /*0090*/ 	.word	0x000000ff
        /*0094*/ 	.word	0x00000000
        /*0098*/ 	.short	0x0100
        /*009a*/ 	.byte	0x08
	.zero		1


	//   ....[1]....
        /*009c*/ 	.word	0x00000240
        /*00a0*/ 	.word	0x000000ff
        /*00a4*/ 	.word	0x00000018
        /*00a8*/ 	.short	0x0100
        /*00aa*/ 	.byte	0x08
	.zero		1


	//   ....[2]....
        /*00ac*/ 	.word	0x00000250
        /*00b0*/ 	.word	0x000000ff
        /*00b4*/ 	.word	0x00000008
        /*00b8*/ 	.short	0x0100
        /*00ba*/ 	.byte	0x08
	.zero		1


	//   ....[3]....
        /*00bc*/ 	.word	0x00000260
        /*00c0*/ 	.word	0x000000ff
        /*00c4*/ 	.word	0x00000020
        /*00c8*/ 	.short	0x0100
        /*00ca*/ 	.byte	0x08
	.zero		1


	//   ....[4]....
        /*00cc*/ 	.word	0x00000270
        /*00d0*/ 	.word	0x000000ff
        /*00d4*/ 	.word	0x00000010
        /*00d8*/ 	.short	0x0100
        /*00da*/ 	.byte	0x08
	.zero		1


	//   ....[5]....
        /*00dc*/ 	.word	0x00000280
        /*00e0*/ 	.word	0x000000ff
        /*00e4*/ 	.word	0x00000028
        /*00e8*/ 	.short	0x0100
        /*00ea*/ 	.byte	0x08
	.zero		1


	//   ....[6]....
        /*00ec*/ 	.word	0x000006c0
        /*00f0*/ 	.word	0x000000ff
        /*00f4*/ 	.word	0x00000040
        /*00f8*/ 	.short	0x0100
        /*00fa*/ 	.byte	0x06
	.zero		1


	//   ....[7]....
        /*00fc*/ 	.word	0x00000760
        /*0100*/ 	.word	0x000000ff
        /*0104*/ 	.word	0x00000048
        /*0108*/ 	.short	0x0100
        /*010a*/ 	.byte	0x06
	.zero		1


	//   ....[8]....
        /*010c*/ 	.word	0x00001710
        /*0110*/ 	.word	0x00000003
        /*0114*/ 	.word	0x00000000
        /*0118*/ 	.short	0x010a
        /*011a*/ 	.byte	0x3f
	.zero		1


	//   ....[9]....
        /*011c*/ 	.word	0x00001770
        /*0120*/ 	.word	0x00000003
        /*0124*/ 	.word	0x00000000
        /*0128*/ 	.short	0x010a
        /*012a*/ 	.byte	0x3f
	.zero		1


	//   ....[10]....
        /*012c*/ 	.word	0x00001cb0
        /*0130*/ 	.word	0x00000005
        /*0134*/ 	.word	0x00000000
        /*0138*/ 	.short	0x010a
        /*013a*/ 	.byte	0x3f
	.zero		1


	//   ....[11]....
        /*013c*/ 	.word	0x00001cf0
        /*0140*/ 	.word	0x00000005
        /*0144*/ 	.word	0x00000000
        /*0148*/ 	.short	0x010a
        /*014a*/ 	.byte	0x3f
	.zero		1


	//   ....[12]....
        /*014c*/ 	.word	0x00002110
        /*0150*/ 	.word	0x00000004
        /*0154*/ 	.word	0x00000000
        /*0158*/ 	.short	0x0101
        /*015a*/ 	.byte	0x3f
	.zero		1


	//   ....[13]....
        /*015c*/ 	.word	0x00002300
        /*0160*/ 	.word	0x00000000
        /*0164*/ 	.word	0x00000000
        /*0168*/ 	.short	0x0101
        /*016a*/ 	.byte	0x3f
	.zero		1


	//   ....[14]....
        /*016c*/ 	.word	0x000074f0
        /*0170*/ 	.word	0x00000015
        /*0174*/ 	.word	0x00000018
        /*0178*/ 	.short	0x010a
        /*017a*/ 	.byte	0x3f
	.zero		1


	//   ....[15]....
        /*017c*/ 	.word	0x00007970
        /*0180*/ 	.word	0x00000006
        /*0184*/ 	.word	0x00000048
        /*0188*/ 	.short	0x0101
        /*018a*/ 	.byte	0x3f
	.zero		1


	//   ....[16]....
        /*018c*/ 	.word	0x000080a0
        /*0190*/ 	.word	0x00000007
        /*0194*/ 	.word	0x00000000
        /*0198*/ 	.short	0x010a
        /*019a*/ 	.byte	0x3f
	.zero		1


	//   ....[17]....
        /*019c*/ 	.word	0x00008120
        /*01a0*/ 	.word	0x00000006
        /*01a4*/ 	.word	0x00000000
        /*01a8*/ 	.short	0x010a
        /*01aa*/ 	.byte	0x3f
	.zero		1


	//   ....[18]....
        /*01ac*/ 	.word	0x000081b0
        /*01b0*/ 	.word	0x00000003
        /*01b4*/ 	.word	0x00000000
        /*01b8*/ 	.short	0x010a
        /*01ba*/ 	.byte	0x3f
	.zero		1


	//   ....[19]....
        /*01bc*/ 	.word	0x00008210
        /*01c0*/ 	.word	0x00000003
        /*01c4*/ 	.word	0x00000000
        /*01c8*/ 	.short	0x010a
        /*01ca*/ 	.byte	0x3f
	.zero		1


	//   ....[20]....
        /*01cc*/ 	.word	0x00008260
        /*01d0*/ 	.word	0x00000005
        /*01d4*/ 	.word	0x00000000
        /*01d8*/ 	.short	0x010a
        /*01da*/ 	.byte	0x3f
	.zero		1


	//   ....[21]....
        /*01dc*/ 	.word	0x00008330
        /*01e0*/ 	.word	0x00000015
        /*01e4*/ 	.word	0x00000018
        /*01e8*/ 	.short	0x010a
        /*01ea*/ 	.byte	0x3f
	.zero		1


	//   ....[22]....
        /*01ec*/ 	.word	0x00008400
        /*01f0*/ 	.word	0x00000007
        /*01f4*/ 	.word	0x00000000
        /*01f8*/ 	.short	0x010a
        /*01fa*/ 	.byte	0x3f
	.zero		1


	//   ....[23]....
        /*01fc*/ 	.word	0x00008450
        /*0200*/ 	.word	0x00000006
        /*0204*/ 	.word	0x00000000
        /*0208*/ 	.short	0x010a
        /*020a*/ 	.byte	0x3f
	.zero		1


	//----- nvinfo : EIATTR_NUM_MBARRIERS
	.align		4
.L_35:
        /*020c*/ 	.byte	0x03, 0x38
        /*020e*/ 	.short	0x0008


	//----- nvinfo : EIATTR_EXIT_INSTR_OFFSETS
	.align		4
        /*0210*/ 	.byte	0x04, 0x1c
        /*0212*/ 	.short	(.L_37 - .L_36)


	//   ....[0]....
.L_36:
        /*0214*/ 	.word	0x000009b0


	//   ....[1]....
        /*0218*/ 	.word	0x000011c0


	//   ....[2]....
        /*021c*/ 	.word	0x00006bb0


	//   ....[3]....
        /*0220*/ 	.word	0x00007110


	//   ....[4]....
        /*0224*/ 	.word	0x00008200


	//----- nvinfo : EIATTR_MAX_THREADS
	.align		4
.L_37:
        /*0228*/ 	.byte	0x04, 0x05
        /*022a*/ 	.short	(.L_39 - .L_38)
.L_38:
        /*022c*/ 	.word	0x00000180
        /*0230*/ 	.word	0x00000001
        /*0234*/ 	.word	0x00000001


	//----- nvinfo : EIATTR_CRS_STACK_SIZE
	.align		4
.L_39:
        /*0238*/ 	.byte	0x04, 0x1e
        /*023a*/ 	.short	(.L_41 - .L_40)
.L_40:
        /*023c*/ 	.word	0x00000000


	//----- nvinfo : EIATTR_CBANK_PARAM_SIZE
	.align		4
.L_41:
        /*0240*/ 	.byte	0x03, 0x19
        /*0242*/ 	.short	0x0470


	//----- nvinfo : EIATTR_PARAM_CBANK
	.align		4
        /*0244*/ 	.byte	0x04, 0x0a
        /*0246*/ 	.short	(.L_43 - .L_42)
	.align		4
.L_42:
        /*0248*/ 	.word	index@(.nv.constant0._ZN7cutlass13device_kernelINS_4gemm6kernel13GemmUniversalIN4cute5tupleIJiiiiEEENS1_10collective13CollectiveMmaINS1_34MainloopSm90TmaGmmaWarpSpecializedILi3ENS5_IJNS4_1CILi2EEESB_NSA_ILi1EEEEEENS1_35KernelTmaWarpSpecializedCooperativeEEENS5_IJNSA_ILi128EEESG_SG_EEENS_10bfloat16_tENS5_IJlSC_lEEESI_SJ_NS4_8TiledMMAINS4_8MMA_AtomIJNS4_4SM904GMMA28MMA_64x128x16_F32BF16BF16_SSILNSN_5MajorE0ELSP_0ELNSN_7ScaleInE1ELSQ_1EEEEEENS4_6LayoutINS5_IJSB_SC_SC_EEENS5_IJSC_NSA_ILi0EEESV_EEEEENS5_IJNS4_10UnderscoreESY_SY_EEEEENS4_23SM90_TMA_LOAD_MULTICASTENS4_14ComposedLayoutINS4_7SwizzleILi3ELi4ELi3EEENS4_18smem_ptr_flag_bitsILi16EEENST_INS5_IJNSA_ILi8EEENSA_ILi64EEEEEENS5_IJS18_SC_EEEEEEEvNS4_8identityES11_S1C_vS1D_EENS_8epilogue10collective6detail29Sm90TmaWarpSpecializedAdapterINS1G_15DefaultEpilogueISI_SJ_SJ_NS1F_6thread17LinearCombinationISI_Li1EffLNS1K_9ScaleType4KindE0ELNS_15FloatRoundStyleE2ESI_EENS1_15EpilogueDefaultEEEEEvvEEEEvNT_6ParamsE)
        /*024c*/ 	.short	0x0210
        /*024e*/ 	.short	0x0470


	//----- nvinfo : EIATTR_SW_WAR
	.align		4
.L_43:
        /*0250*/ 	.byte	0x04, 0x36
        /*0252*/ 	.short	(.L_45 - .L_44)
.L_44:
        /*0254*/ 	.word	0x00000008
.L_45:


//--------------------- .nv.callgraph             --------------------------
	.section	.nv.callgraph,"",@"SHT_CUDA_CALLGRAPH"
	.align	4
	.sectionentsize	8
	.align		4
        /*0000*/ 	.word	0x00000000
	.align		4
        /*0004*/ 	.word	0xffffffff
	.align		4
        /*0008*/ 	.word	index@(_ZN7cutlass13device_kernelINS_4gemm6kernel13GemmUniversalIN4cute5tupleIJiiiiEEENS1_10collective13CollectiveMmaINS1_34MainloopSm90TmaGmmaWarpSpecializedILi3ENS5_IJNS4_1CILi2EEESB_NSA_ILi1EEEEEENS1_35KernelTmaWarpSpecializedCooperativeEEENS5_IJNSA_ILi128EEESG_SG_EEENS_10bfloat16_tENS5_IJlSC_lEEESI_SJ_NS4_8TiledMMAINS4_8MMA_AtomIJNS4_4SM904GMMA28MMA_64x128x16_F32BF16BF16_SSILNSN_5MajorE0ELSP_0ELNSN_7ScaleInE1ELSQ_1EEEEEENS4_6LayoutINS5_IJSB_SC_SC_EEENS5_IJSC_NSA_ILi0EEESV_EEEEENS5_IJNS4_10UnderscoreESY_SY_EEEEENS4_23SM90_TMA_LOAD_MULTICASTENS4_14ComposedLayoutINS4_7SwizzleILi3ELi4ELi3EEENS4_18smem_ptr_flag_bitsILi16EEENST_INS5_IJNSA_ILi8EEENSA_ILi64EEEEEENS5_IJS18_SC_EEEEEEEvNS4_8identityES11_S1C_vS1D_EENS_8epilogue10collective6detail29Sm90TmaWarpSpecializedAdapterINS1G_15DefaultEpilogueISI_SJ_SJ_NS1F_6thread17LinearCombinationISI_Li1EffLNS1K_9ScaleType4KindE0ELNS_15FloatRoundStyleE2ESI_EENS1_15EpilogueDefaultEEEEEvvEEEEvNT_6ParamsE)
	.align		4
        /*000c*/ 	.word	index@(__assertfail)
	.align		4
        /*0010*/ 	.word	0x00000000
	.align		4
        /*0014*/ 	.word	0xfffffffe
	.align		4
        /*0018*/ 	.word	0x00000000
	.align		4
        /*001c*/ 	.word	0xfffffffd
	.align		4
        /*0020*/ 	.word	0x00000000
	.align		4
        /*0024*/ 	.word	0xfffffffc


//--------------------- .nv.constant4             --------------------------
	.section	.nv.constant4,"a",@progbits
	.align	8
	.align		8
.nv.constant4:
        /*0000*/ 	.dword	__assertfail
	.align		8
        /*0008*/ 	.dword	__unnamed_1
	.align		8
        /*0010*/ 	.dword	_ZN39_INTERNAL_53935ec8_4_k_cu_4348a0b7_36414cuda3std3__45__cpo5beginE
	.align		8
        /*0018*/ 	.dword	_ZN39_INTERNAL_53935ec8_4_k_cu_4348a0b7_36414cuda3std3__45__cpo3endE
	.align		8
        /*0020*/ 	.dword	_ZN39_INTERNAL_53935ec8_4_k_cu_4348a0b7_36414cuda3std3__45__cpo6cbeginE
	.align		8
        /*0028*/ 	.dword	_ZN39_INTERNAL_53935ec8_4_k_cu_4348a0b7_36414cuda3std3__45__cpo4cendE
	.align		8
        /*0030*/ 	.dword	_ZN39_INTERNAL_53935ec8_4_k_cu_4348a0b7_36414cuda3std3__441_GLOBAL__N__53935ec8_4_k_cu_4348a0b7_36416ignoreE
	.align		8
        /*0038*/ 	.dword	_ZN39_INTERNAL_53935ec8_4_k_cu_4348a0b7_36414cuda3std3__419piecewise_constructE
	.align		8
        /*0040*/ 	.dword	_ZN39_INTERNAL_53935ec8_4_k_cu_4348a0b7_36414cuda3std3__48in_placeE
	.align		8
        /*0048*/ 	.dword	_ZN39_INTERNAL_53935ec8_4_k_cu_4348a0b7_36414cuda3std6ranges3__45__cpo4swapE
	.align		8
        /*0050*/ 	.dword	_ZN39_INTERNAL_53935ec8_4_k_cu_4348a0b7_36414cuda3std6ranges3__45__cpo9iter_moveE
	.align		8
        /*0058*/ 	.dword	_ZN39_INTERNAL_53935ec8_4_k_cu_4348a0b7_36414cute7productE
	.align		8
        /*0060*/ 	.dword	_ZN39_INTERNAL_53935ec8_4_k_cu_4348a0b7_36414cute1_E
	.align		8
        /*0068*/ 	.dword	$str$22
	.align		8
        /*0070*/ 	.dword	$str$23


//--------------------- .text._ZN7cutlass13device_kernelINS_4gemm6kernel13GemmUniversalIN4cute5tupleIJiiiiEEENS1_10collective13CollectiveMmaINS1_34MainloopSm90TmaGmmaWarpSpecializedILi3ENS5_IJNS4_1CILi2EEESB_NSA_ILi1EEEEEENS1_35KernelTmaWarpSpecializedCooperativeEEENS5_IJNSA_ILi128EEESG_SG_EEENS_10bfloat16_tENS5_IJlSC_lEEESI_SJ_NS4_8TiledMMAINS4_8MMA_AtomIJNS4_4SM904GMMA28MMA_64x128x16_F32BF16BF16_SSILNSN_5MajorE0ELSP_0ELNSN_7ScaleInE1ELSQ_1EEEEEENS4_6LayoutINS5_IJSB_SC_SC_EEENS5_IJSC_NSA_ILi0EEESV_EEEEENS5_IJNS4_10UnderscoreESY_SY_EEEEENS4_23SM90_TMA_LOAD_MULTICASTENS4_14ComposedLayoutINS4_7SwizzleILi3ELi4ELi3EEENS4_18smem_ptr_flag_bitsILi16EEENST_INS5_IJNSA_ILi8EEENSA_ILi64EEEEEENS5_IJS18_SC_EEEEEEEvNS4_8identityES11_S1C_vS1D_EENS_8epilogue10collective6detail29Sm90TmaWarpSpecializedAdapterINS1G_15DefaultEpilogueISI_SJ_SJ_NS1F_6thread17LinearCombinationISI_Li1EffLNS1K_9ScaleType4KindE0ELNS_15FloatRoundStyleE2ESI_EENS1_15EpilogueDefaultEEEEEvvEEEEvNT_6ParamsE --------------------------
	.section	.text._ZN7cutlass13device_kernelINS_4gemm6kernel13GemmUniversalIN4cute5tupleIJiiiiEEENS1_10collective13CollectiveMmaINS1_34MainloopSm90TmaGmmaWarpSpecializedILi3ENS5_IJNS4_1CILi2EEESB_NSA_ILi1EEEEEENS1_35KernelTmaWarpSpecializedCooperativeEEENS5_IJNSA_ILi128EEESG_SG_EEENS_10bfloat16_tENS5_IJlSC_lEEESI_SJ_NS4_8TiledMMAINS4_8MMA_AtomIJNS4_4SM904GMMA28MMA_64x128x16_F32BF16BF16_SSILNSN_5MajorE0ELSP_0ELNSN_7ScaleInE1ELSQ_1EEEEEENS4_6LayoutINS5_IJSB_SC_SC_EEENS5_IJSC_NSA_ILi0EEESV_EEEEENS5_IJNS4_10UnderscoreESY_SY_EEEEENS4_23SM90_TMA_LOAD_MULTICASTENS4_14ComposedLayoutINS4_7SwizzleILi3ELi4ELi3EEENS4_18smem_ptr_flag_bitsILi16EEENST_INS5_IJNSA_ILi8EEENSA_ILi64EEEEEENS5_IJS18_SC_EEEEEEEvNS4_8identityES11_S1C_vS1D_EENS_8epilogue10collective6detail29Sm90TmaWarpSpecializedAdapterINS1G_15DefaultEpilogueISI_SJ_SJ_NS1F_6thread17LinearCombinationISI_Li1EffLNS1K_9ScaleType4KindE0ELNS_15FloatRoundStyleE2ESI_EENS1_15EpilogueDefaultEEEEEvvEEEEvNT_6ParamsE,"ax",@progbits
	.align	128
.text._ZN7cutlass13device_kernelINS_4gemm6kernel13GemmUniversalIN4cute5tupleIJiiiiEEENS1_10collective13CollectiveMmaINS1_34MainloopSm90TmaGmmaWarpSpecializedILi3ENS5_IJNS4_1CILi2EEESB_NSA_ILi1EEEEEENS1_35KernelTmaWarpSpecializedCooperativeEEENS5_IJNSA_ILi128EEESG_SG_EEENS_10bfloat16_tENS5_IJlSC_lEEESI_SJ_NS4_8TiledMMAINS4_8MMA_AtomIJNS4_4SM904GMMA28MMA_64x128x16_F32BF16BF16_SSILNSN_5MajorE0ELSP_0ELNSN_7ScaleInE1ELSQ_1EEEEEENS4_6LayoutINS5_IJSB_SC_SC_EEENS5_IJSC_NSA_ILi0EEESV_EEEEENS5_IJNS4_10UnderscoreESY_SY_EEEEENS4_23SM90_TMA_LOAD_MULTICASTENS4_14ComposedLayoutINS4_7SwizzleILi3ELi4ELi3EEENS4_18smem_ptr_flag_bitsILi16EEENST_INS5_IJNSA_ILi8EEENSA_ILi64EEEEEENS5_IJS18_SC_EEEEEEEvNS4_8identityES11_S1C_vS1D_EENS_8epilogue10collective6detail29Sm90TmaWarpSpecializedAdapterINS1G_15DefaultEpilogueISI_SJ_SJ_NS1F_6thread17LinearCombinationISI_Li1EffLNS1K_9ScaleType4KindE0ELNS_15FloatRoundStyleE2ESI_EENS1_15EpilogueDefaultEEEEEvvEEEEvNT_6ParamsE:
        .type           _ZN7cutlass13device_kernelINS_4gemm6kernel13GemmUniversalIN4cute5tupleIJiiiiEEENS1_10collective13CollectiveMmaINS1_34MainloopSm90TmaGmmaWarpSpecializedILi3ENS5_IJNS4_1CILi2EEESB_NSA_ILi1EEEEEENS1_35KernelTmaWarpSpecializedCooperativeEEENS5_IJNSA_ILi128EEESG_SG_EEENS_10bfloat16_tENS5_IJlSC_lEEESI_SJ_NS4_8TiledMMAINS4_8MMA_AtomIJNS4_4SM904GMMA28MMA_64x128x16_F32BF16BF16_SSILNSN_5MajorE0ELSP_0ELNSN_7ScaleInE1ELSQ_1EEEEEENS4_6LayoutINS5_IJSB_SC_SC_EEENS5_IJSC_NSA_ILi0EEESV_EEEEENS5_IJNS4_10UnderscoreESY_SY_EEEEENS4_23SM90_TMA_LOAD_MULTICASTENS4_14ComposedLayoutINS4_7SwizzleILi3ELi4ELi3EEENS4_18smem_ptr_flag_bitsILi16EEENST_INS5_IJNSA_ILi8EEENSA_ILi64EEEEEENS5_IJS18_SC_EEEEEEEvNS4_8identityES11_S1C_vS1D_EENS_8epilogue10collective6detail29Sm90TmaWarpSpecializedAdapterINS1G_15DefaultEpilogueISI_SJ_SJ_NS1F_6thread17LinearCombinationISI_Li1EffLNS1K_9ScaleType4KindE0ELNS_15FloatRoundStyleE2ESI_EENS1_15EpilogueDefaultEEEEEvvEEEEvNT_6ParamsE,@function
        .size           _ZN7cutlass13device_kernelINS_4gemm6kernel13GemmUniversalIN4cute5tupleIJiiiiEEENS1_10collective13CollectiveMmaINS1_34MainloopSm90TmaGmmaWarpSpecializedILi3ENS5_IJNS4_1CILi2EEESB_NSA_ILi1EEEEEENS1_35KernelTmaWarpSpecializedCooperativeEEENS5_IJNSA_ILi128EEESG_SG_EEENS_10bfloat16_tENS5_IJlSC_lEEESI_SJ_NS4_8TiledMMAINS4_8MMA_AtomIJNS4_4SM904GMMA28MMA_64x128x16_F32BF16BF16_SSILNSN_5MajorE0ELSP_0ELNSN_7ScaleInE1ELSQ_1EEEEEENS4_6LayoutINS5_IJSB_SC_SC_EEENS5_IJSC_NSA_ILi0EEESV_EEEEENS5_IJNS4_10UnderscoreESY_SY_EEEEENS4_23SM90_TMA_LOAD_MULTICASTENS4_14ComposedLayoutINS4_7SwizzleILi3ELi4ELi3EEENS4_18smem_ptr_flag_bitsILi16EEENST_INS5_IJNSA_ILi8EEENSA_ILi64EEEEEENS5_IJS18_SC_EEEEEEEvNS4_8identityES11_S1C_vS1D_EENS_8epilogue10collective6detail29Sm90TmaWarpSpecializedAdapterINS1G_15DefaultEpilogueISI_SJ_SJ_NS1F_6thread17LinearCombinationISI_Li1EffLNS1K_9ScaleType4KindE0ELNS_15FloatRoundStyleE2ESI_EENS1_15EpilogueDefaultEEEEEvvEEEEvNT_6ParamsE,(.L_x_195 - _ZN7cutlass13device_kernelINS_4gemm6kernel13GemmUniversalIN4cute5tupleIJiiiiEEENS1_10collective13CollectiveMmaINS1_34MainloopSm90TmaGmmaWarpSpecializedILi3ENS5_IJNS4_1CILi2EEESB_NSA_ILi1EEEEEENS1_35KernelTmaWarpSpecializedCooperativeEEENS5_IJNSA_ILi128EEESG_SG_EEENS_10bfloat16_tENS5_IJlSC_lEEESI_SJ_NS4_8TiledMMAINS4_8MMA_AtomIJNS4_4SM904GMMA28MMA_64x128x16_F32BF16BF16_SSILNSN_5MajorE0ELSP_0ELNSN_7ScaleInE1ELSQ_1EEEEEENS4_6LayoutINS5_IJSB_SC_SC_EEENS5_IJSC_NSA_ILi0EEESV_EEEEENS5_IJNS4_10UnderscoreESY_SY_EEEEENS4_23SM90_TMA_LOAD_MULTICASTENS4_14ComposedLayoutINS4_7SwizzleILi3ELi4ELi3EEENS4_18smem_ptr_flag_bitsILi16EEENST_INS5_IJNSA_ILi8EEENSA_ILi64EEEEEENS5_IJS18_SC_EEEEEEEvNS4_8identityES11_S1C_vS1D_EENS_8epilogue10collective6detail29Sm90TmaWarpSpecializedAdapterINS1G_15DefaultEpilogueISI_SJ_SJ_NS1F_6thread17LinearCombinationISI_Li1EffLNS1K_9ScaleType4KindE0ELNS_15FloatRoundStyleE2ESI_EENS1_15EpilogueDefaultEEEEEvvEEEEvNT_6ParamsE)
        .other          _ZN7cutlass13device_kernelINS_4gemm6kernel13GemmUniversalIN4cute5tupleIJiiiiEEENS1_10collective13CollectiveMmaINS1_34MainloopSm90TmaGmmaWarpSpecializedILi3ENS5_IJNS4_1CILi2EEESB_NSA_ILi1EEEEEENS1_35KernelTmaWarpSpecializedCooperativeEEENS5_IJNSA_ILi128EEESG_SG_EEENS_10bfloat16_tENS5_IJlSC_lEEESI_SJ_NS4_8TiledMMAINS4_8MMA_AtomIJNS4_4SM904GMMA28MMA_64x128x16_F32BF16BF16_SSILNSN_5MajorE0ELSP_0ELNSN_7ScaleInE1ELSQ_1EEEEEENS4_6LayoutINS5_IJSB_SC_SC_EEENS5_IJSC_NSA_ILi0EEESV_EEEEENS5_IJNS4_10UnderscoreESY_SY_EEEEENS4_23SM90_TMA_LOAD_MULTICASTENS4_14ComposedLayoutINS4_7SwizzleILi3ELi4ELi3EEENS4_18smem_ptr_flag_bitsILi16EEENST_INS5_IJNSA_ILi8EEENSA_ILi64EEEEEENS5_IJS18_SC_EEEEEEEvNS4_8identityES11_S1C_vS1D_EENS_8epilogue10collective6detail29Sm90TmaWarpSpecializedAdapterINS1G_15DefaultEpilogueISI_SJ_SJ_NS1F_6thread17LinearCombinationISI_Li1EffLNS1K_9ScaleType4KindE0ELNS_15FloatRoundStyleE2ESI_EENS1_15EpilogueDefaultEEEEEvvEEEEvNT_6ParamsE,@"STO_CUDA_ENTRY STV_DEFAULT"
_ZN7cutlass13device_kernelINS_4gemm6kernel13GemmUniversalIN4cute5tupleIJiiiiEEENS1_10collective13CollectiveMmaINS1_34MainloopSm90TmaGmmaWarpSpecializedILi3ENS5_IJNS4_1CILi2EEESB_NSA_ILi1EEEEEENS1_35KernelTmaWarpSpecializedCooperativeEEENS5_IJNSA_ILi128EEESG_SG_EEENS_10bfloat16_tENS5_IJlSC_lEEESI_SJ_NS4_8TiledMMAINS4_8MMA_AtomIJNS4_4SM904GMMA28MMA_64x128x16_F32BF16BF16_SSILNSN_5MajorE0ELSP_0ELNSN_7ScaleInE1ELSQ_1EEEEEENS4_6LayoutINS5_IJSB_SC_SC_EEENS5_IJSC_NSA_ILi0EEESV_EEEEENS5_IJNS4_10UnderscoreESY_SY_EEEEENS4_23SM90_TMA_LOAD_MULTICASTENS4_14ComposedLayoutINS4_7SwizzleILi3ELi4ELi3EEENS4_18smem_ptr_flag_bitsILi16EEENST_INS5_IJNSA_ILi8EEENSA_ILi64EEEEEENS5_IJS18_SC_EEEEEEEvNS4_8identityES11_S1C_vS1D_EENS_8epilogue10collective6detail29Sm90TmaWarpSpecializedAdapterINS1G_15DefaultEpilogueISI_SJ_SJ_NS1F_6thread17LinearCombinationISI_Li1EffLNS1K_9ScaleType4KindE0ELNS_15FloatRoundStyleE2ESI_EENS1_15EpilogueDefaultEEEEEvvEEEEvNT_6ParamsE:
[----:B------:R-:W0:Y:S01]  /*0000*/  LDC R1, c[0x0][0x28] ;  /* 0x00000a00ff017b82 */ /* 0x000e220000000800 */
[----:B------:R-:W1:Y:S01]  /*0010*/  S2R R95, SR_TID.X ;  /* 0x00000000005f7919 */ /* 0x000e620000002100 */
[----:B------:R-:W-:Y:S01]  /*0020*/  ELECT P0, URZ, PT ;  /* 0x00000000003f782f */ /* 0x000fe20003800000 */
[----:B------:R-:W-:Y:S01]  /*0030*/  BSSY B0, `(.L_x_0) ;  /* 0x000000f000007945 */ /* 0x000fe20003800000 */
[--C-:B-1----:R-:W-:Y:S02]  /*0040*/  SHF.R.U32.HI R0, RZ, 0x5, R95.reuse ;  /* 0x00000005ff007819 */ /* 0x102fe4000001165f */
[----:B------:R-:W-:-:S03]  /*0050*/  SHF.R.U32.HI R7, RZ, 0x7, R95 ;  /* 0x00000007ff077819 */ /* 0x000fc6000001165f */
[----:B------:R-:W1:Y:S04]  /*0060*/  SHFL.IDX PT, R3, R0, RZ, 0x1f ;  /* 0x00001fff00037589 */ /* 0x000e6800000e0000 */
[----:B------:R2:W3:Y:S01]  /*0070*/  SHFL.IDX PT, R2, R7, RZ, 0x1f ;  /* 0x00001fff07027589 */ /* 0x0004e200000e0000 */
[----:B-1----:R-:W-:-:S13]  /*0080*/  ISETP.NE.OR P0, PT, R3, RZ, !P0 ;  /* 0x000000ff0300720c */ /* 0x002fda0004705670 */
[----:B0-23--:R-:W-:Y:S05]  /*0090*/  @P0 BRA `(.L_x_1) ;  /* 0x0000000000200947 */ /* 0x00dfea0003800000 */
[----:B------:R-:W-:Y:S02]  /*00a0*/  ULDC.64 UR4, c[0x0][0x198] ;  /* 0x0000660000047ab9 */ /* 0x000fe40000000a00 */
[----:B------:R-:W-:Y:S02]  /*00b0*/  UIADD3 UR6, UP0, UR4, 0xf0, URZ ;  /* 0x000000f004067890 */ /* 0x000fe4000ff1e03f */
[----:B------:R-:W-:Y:S02]  /*00c0*/  UIADD3 UR4, UP1, UR4, 0x1f0, URZ ;  /* 0x000001f004047890 */ /* 0x000fe4000ff3e03f */
[----:B------:R-:W-:Y:S02]  /*00d0*/  UIADD3.X UR7, URZ, UR5, URZ, UP0, !UPT ;  /* 0x000000053f077290 */ /* 0x000fe400087fe43f */
[----:B------:R-:W-:-:S07]  /*00e0*/  UIADD3.X UR5, URZ, UR5, URZ, UP1, !UPT ;  /* 0x000000053f057290 */ /* 0x000fce0008ffe43f */
[----:B------:R0:W-:Y:S02]  /*00f0*/  UTMACCTL.PF [UR6] ;  /* 0x00000000060079b9 */ /* 0x0001e40008040000 */
[----:B------:R0:W-:Y:S02]  /*0100*/  UTMACCTL.PF [UR4] ;  /* 0x00000000040079b9 */ /* 0x0001e40008040000 */
[----:B0-----:R-:W-:Y:S01]  /*0110*/  NOP ;  /* 0x0000000000007918 */ /* 0x001fe20000000000 */
.L_x_1:
[----:B------:R-:W-:Y:S05]  /*0120*/  BSYNC B0 ;  /* 0x0000000000007941 */ /* 0x000fea0003800000 */
.L_x_0:
[----:B------:R-:W0:Y:S02]  /*0130*/  SHFL.IDX PT, R5, R0, RZ, 0x1f ;  /* 0x00001fff00057589 */ /* 0x000e2400000e0000 */
[----:B0-----:R-:W-:-:S13]  /*0140*/  ISETP.NE.AND P0, PT, R5, RZ, PT ;  /* 0x000000ff0500720c */ /* 0x001fda0003f05270 */
[----:B------:R-:W-:Y:S05]  /*0150*/  @P0 BRA `(.L_x_2) ;  /* 0x0000000000500947 */ /* 0x000fea0003800000 */
[----:B------:R-:W0:Y:S01]  /*0160*/  S2UR UR8, SR_CgaCtaId ;  /* 0x00000000000879c3 */ /* 0x000e220000008800 */
[----:B------:R-:W-:Y:S01]  /*0170*/  UMOV UR4, 0x400 ;  /* 0x0000040000047882 */ /* 0x000fe20000000000 */
[----:B------:R-:W-:Y:S01]  /*0180*/  UMOV UR5, 0x1 ;  /* 0x0000000100057882 */ /* 0x000fe20000000000 */
[----:B------:R-:W-:Y:S01]  /*0190*/  UMOV UR6, 0x6 ;  /* 0x0000000600067882 */ /* 0x000fe20000000000 */
[----:B------:R-:W-:Y:S01]  /*01a0*/  ELECT P0, URZ, PT ;  /* 0x00000000003f782f */ /* 0x000fe20003800000 */
[----:B------:R-:W-:-:S04]  /*01b0*/  UIADD3 UR6, -UR6, 0x100000, URZ ;  /* 0x0010000006067890 */ /* 0x000fc8000fffe13f */
[----:B------:R-:W-:Y:S02]  /*01c0*/  USHF.L.U32 UR7, UR6, 0xb, URZ ;  /* 0x0000000b06077899 */ /* 0x000fe4000800063f */
[----:B------:R-:W-:Y:S02]  /*01d0*/  USHF.L.U32 UR6, UR6, 0x1, URZ ;  /* 0x0000000106067899 */ /* 0x000fe4000800063f */
[----:B0-----:R-:W-:Y:S02]  /*01e0*/  ULEA UR8, UR8, UR4, 0x18 ;  /* 0x0000000408087291 */ /* 0x001fe4000f8ec03f */
[----:B------:R-:W-:-:S04]  /*01f0*/  UIADD3 UR4, -UR5, 0x100000, URZ ;  /* 0x0010000005047890 */ /* 0x000fc8000fffe13f */
[----:B------:R-:W-:Y:S02]  /*0200*/  USHF.L.U32 UR5, UR4, 0xb, URZ ;  /* 0x0000000b04057899 */ /* 0x000fe4000800063f */
[----:B------:R-:W-:Y:S01]  /*0210*/  USHF.L.U32 UR4, UR4, 0x1, URZ ;  /* 0x0000000104047899 */ /* 0x000fe2000800063f */
[----:B------:R-:W0:Y:S11]  /*0220*/  FENCE.VIEW.ASYNC.S ;  /* 0x00000000000073c6 */ /* 0x000e360000000000 */
[----:B0-----:R0:W1:Y:S01]  /*0230*/  SYNCS.EXCH.64 URZ, [UR8], UR4 ;  /* 0x00000004083f75b2 */ /* 0x0010620008000100 */
[----:B------:R0:W2:Y:S01]  /*0240*/  SYNCS.EXCH.64 URZ, [UR8+0x18], UR6 ;  /* 0x00001806083f75b2 */ /* 0x0000a20008000100 */
[----:B------:R0:W3:Y:S01]  /*0250*/  SYNCS.EXCH.64 URZ, [UR8+0x8], UR4 ;  /* 0x00000804083f75b2 */ /* 0x0000e20008000100 */
[----:B------:R0:W4:Y:S01]  /*0260*/  SYNCS.EXCH.64 URZ, [UR8+0x20], UR6 ;  /* 0x00002006083f75b2 */ /* 0x0001220008000100 */
[----:B------:R0:W0:Y:S01]  /*0270*/  SYNCS.EXCH.64 URZ, [UR8+0x10], UR4 ;  /* 0x00001004083f75b2 */ /* 0x0000220008000100 */
[----:B------:R0:W0:Y:S01]  /*0280*/  SYNCS.EXCH.64 URZ, [UR8+0x28], UR6 ;  /* 0x00002806083f75b2 */ /* 0x0000220008000100 */
[----:B------:R-:W-:Y:S01]  /*0290*/  NOP ;  /* 0x0000000000007918 */ /* 0x000fe20000000000 */
.L_x_2:
[----:B------:R-:W-:Y:S01]  /*02a0*/  SHF.R.S32.HI R4, RZ, 0x1f, R95 ;  /* 0x0000001fff047819 */ /* 0x000fe2000001145f */
[----:B------:R-:W5:Y:S01]  /*02b0*/  SHFL.IDX PT, R0, R0, RZ, 0x1f ;  /* 0x00001fff00007589 */ /* 0x000f6200000e0000 */
[----:B0-----:R-:W0:Y:S01]  /*02c0*/  S2UR UR8, SR_CTAID.X ;  /* 0x00000000000879c3 */ /* 0x001e220000002500 */
[----:B------:R-:W-:Y:S02]  /*02d0*/  ELECT P0, URZ, PT ;  /* 0x00000000003f782f */ /* 0x000fe40003800000 */
[----:B------:R-:W-:Y:S01]  /*02e0*/  LEA.HI R4, R4, R95, RZ, 0x7 ;  /* 0x0000005f04047211 */ /* 0x000fe200078f38ff */
[----:B------:R-:W-:Y:S01]  /*02f0*/  ULDC UR4, c[0x0][0x150] ;  /* 0x0000540000047ab9 */ /* 0x000fe20000000800 */
[----:B------:R-:W-:Y:S01]  /*0300*/  SHF.R.S32.HI R6, RZ, 0x1f, R5 ;  /* 0x0000001fff067819 */ /* 0x000fe20000011405 */
[----:B------:R-:W-:Y:S01]  /*0310*/  NOP ;  /* 0x0000000000007918 */ /* 0x000fe20000000000 */
[----:B------:R-:W-:Y:S01]  /*0320*/  LOP3.LUT R4, R4, 0xffffff80, RZ, 0xc0, !PT ;  /* 0xffffff8004047812 */ /* 0x000fe200078ec0ff */
[----:B------:R-:W-:Y:S01]  /*0330*/  NOP ;  /* 0x0000000000007918 */ /* 0x000fe20000000000 */
[----:B------:R-:W-:Y:S01]  /*0340*/  LEA.HI R6, R6, R5, RZ, 0x2 ;  /* 0x0000000506067211 */ /* 0x000fe200078f10ff */
[----:B------:R-:W1:Y:S01]  /*0350*/  LDC R11, c[0x0][0x144] ;  /* 0x00005100ff0b7b82 */ /* 0x000e620000000800 */
[----:B------:R-:W-:Y:S01]  /*0360*/  IMAD.MOV.U32 R22, RZ, RZ, 0x1 ;  /* 0x00000001ff167424 */ /* 0x000fe200078e00ff */
[----:B------:R-:W-:Y:S01]  /*0370*/  ISETP.NE.AND P3, PT, R2, RZ, PT ;  /* 0x000000ff0200720c */ /* 0x000fe20003f65270 */
[----:B------:R-:W-:Y:S01]  /*0380*/  IMAD.IADD R8, R95, 0x1, -R4 ;  /* 0x000000015f087824 */ /* 0x000fe200078e0a04 */
[----:B------:R-:W-:Y:S01]  /*0390*/  LOP3.LUT R6, R6, 0x3ffffffc, RZ, 0xc0, !PT ;  /* 0x3ffffffc06067812 */ /* 0x000fe200078ec0ff */
[----:B------:R-:W2:Y:S03]  /*03a0*/  S2R R4, SR_CTAID.Y ;  /* 0x0000000000047919 */ /* 0x000ea60000002600 */
[----:B------:R-:W-:Y:S01]  /*03b0*/  SHF.R.S32.HI R9, RZ, 0x1f, R8 ;  /* 0x0000001fff097819 */ /* 0x000fe20000011408 */
[----:B------:R-:W-:Y:S01]  /*03c0*/  IMAD.IADD R6, R5, 0x1, -R6 ;  /* 0x0000000105067824 */ /* 0x000fe200078e0a06 */
[----:B------:R-:W3:Y:S02]  /*03d0*/  LDC R13, c[0x0][0x140] ;  /* 0x00005000ff0d7b82 */ /* 0x000ee40000000800 */
[----:B------:R-:W-:-:S02]  /*03e0*/  LEA.HI R9, R9, R8, RZ, 0x3 ;  /* 0x0000000809097211 */ /* 0x000fc400078f18ff */
[----:B-----5:R-:W-:Y:S02]  /*03f0*/  ISETP.NE.OR P0, PT, R0, RZ, !P0 ;  /* 0x000000ff0000720c */ /* 0x020fe40004705670 */
[--C-:B------:R-:W-:Y:S02]  /*0400*/  SHF.R.S32.HI R0, RZ, 0x3, R9.reuse ;  /* 0x00000003ff007819 */ /* 0x100fe40000011409 */
[----:B0-----:R-:W-:Y:S02]  /*0410*/  I2FP.F32.U32 R10, UR8 ;  /* 0x00000008000a7c45 */ /* 0x001fe40008201000 */
[----:B------:R-:W-:-:S03]  /*0420*/  SHF.R.S32.HI R9, RZ, 0x1f, R9 ;  /* 0x0000001fff097819 */ /* 0x000fc60000011409 */
[----:B------:R-:W-:Y:S01]  /*0430*/  FMUL R10, R10, UR4 ;  /* 0x000000040a0a7c20 */ /* 0x000fe20008400000 */
[----:B------:R-:W-:Y:S01]  /*0440*/  LEA.HI R9, R9, R0, RZ, 0x2 ;  /* 0x0000000009097211 */ /* 0x000fe200078f10ff */
[----:B------:R-:W-:Y:S02]  /*0450*/  ULDC UR4, c[0x0][0x154] ;  /* 0x0000550000047ab9 */ /* 0x000fe40000000800 */
[----:B------:R-:W-:Y:S01]  /*0460*/  VOTEU.ALL UP0, P0 ;  /* 0x00000000003f7886 */ /* 0x000fe20000000000 */
[----:B------:R-:W-:Y:S01]  /*0470*/  LOP3.LUT R9, R9, 0xfffffffc, RZ, 0xc0, !PT ;  /* 0xfffffffc09097812 */ /* 0x000fe200078ec0ff */
[----:B------:R-:W0:Y:S01]  /*0480*/  F2I.U32.TRUNC.NTZ R10, R10 ;  /* 0x0000000a000a7305 */ /* 0x000e22000020f000 */
[----:B------:R-:W-:Y:S02]  /*0490*/  VOTEU.ALL UP1, P0 ;  /* 0x00000000003f7886 */ /* 0x000fe40000020000 */
[----:B------:R-:W5:Y:S01]  /*04a0*/  @!UP0 S2UR UR7, SR_CgaCtaId ;  /* 0x00000000000789c3 */ /* 0x000f620000008800 */
[----:B------:R-:W-:Y:S01]  /*04b0*/  IMAD.IADD R9, R0, 0x1, -R9 ;  /* 0x0000000100097824 */ /* 0x000fe200078e0a09 */
[----:B------:R-:W-:Y:S01]  /*04c0*/  SHF.R.S32.HI R0, RZ, 0x1f, R3 ;  /* 0x0000001fff007819 */ /* 0x000fe20000011403 */
[----:B------:R-:W-:Y:S01]  /*04d0*/  @!UP0 UMOV UR6, 0x400 ;  /* 0x0000040000068882 */ /* 0x000fe20000000000 */
[----:B---3--:R-:W-:Y:S01]  /*04e0*/  ISETP.EQ.U32.AND P2, PT, R13, 0x1, PT ;  /* 0x000000010d00780c */ /* 0x008fe20003f42070 */
[----:B------:R-:W-:Y:S01]  /*04f0*/  IMAD R19, R6, 0x4, R9 ;  /* 0x0000000406137824 */ /* 0x000fe200078e0209 */
[----:B--2---:R-:W-:-:S02]  /*0500*/  I2FP.F32.U32 R12, R4 ;  /* 0x00000004000c7245 */ /* 0x004fc40000201000 */
[----:B------:R-:W2:Y:S01]  /*0510*/  LDC R9, c[0x0][0x148] ;  /* 0x00005200ff097b82 */ /* 0x000ea20000000800 */
[----:B------:R-:W-:Y:S02]  /*0520*/  LEA.HI R0, R0, R3, RZ, 0x2 ;  /* 0x0000000300007211 */ /* 0x000fe400078f10ff */
[----:B------:R-:W-:Y:S01]  /*0530*/  LEA.HI R6, R19, R19, RZ, 0x1 ;  /* 0x0000001313067211 */ /* 0x000fe200078f08ff */
[----:B0-----:R-:W-:Y:S02]  /*0540*/  IMAD.MOV R14, RZ, RZ, -R10 ;  /* 0x000000ffff0e7224 */ /* 0x001fe400078e0a0a */
[----:B------:R-:W-:Y:S01]  /*0550*/  FMUL R12, R12, UR4 ;  /* 0x000000040c0c7c20 */ /* 0x000fe20008400000 */
[----:B------:R-:W-:Y:S01]  /*0560*/  LOP3.LUT R0, R0, 0xfffffffc, RZ, 0xc0, !PT ;  /* 0xfffffffc00007812 */ /* 0x000fe200078ec0ff */
[----:B------:R-:W-:Y:S01]  /*0570*/  UMOV UR4, 0x20 ;  /* 0x0000002000047882 */ /* 0x000fe20000000000 */
[----:B------:R-:W-:Y:S01]  /*0580*/  LOP3.LUT R10, R6, 0xfffffffe, RZ, 0xc0, !PT ;  /* 0xfffffffe060a7812 */ /* 0x000fe200078ec0ff */
[----:B-1----:R-:W-:Y:S01]  /*0590*/  IMAD R6, R11, R14, UR8 ;  /* 0x000000080b067e24 */ /* 0x002fe2000f8e020e */
[----:B------:R-:W-:-:S04]  /*05a0*/  @!UP0 UIADD3 UR4, -UR4, 0x100000, URZ ;  /* 0x0010000004048890 */ /* 0x000fc8000fffe13f */
[----:B------:R-:W-:Y:S02]  /*05b0*/  @!UP0 USHF.L.U32 UR5, UR4, 0xb, URZ ;  /* 0x0000000b04058899 */ /* 0x000fe4000800063f */
[----:B------:R-:W-:Y:S01]  /*05c0*/  @!UP0 USHF.L.U32 UR4, UR4, 0x1, URZ ;  /* 0x0000000104048899 */ /* 0x000fe2000800063f */
[----:B------:R-:W0:Y:S01]  /*05d0*/  F2I.U32.TRUNC.NTZ R12, R12 ;  /* 0x0000000c000c7305 */ /* 0x000e22000020f000 */
[----:B------:R-:W-:Y:S02]  /*05e0*/  IMAD.IADD R3, R3, 0x1, -R0 ;  /* 0x0000000103037824 */ /* 0x000fe400078e0a00 */
[C---:B------:R-:W-:Y:S02]  /*05f0*/  IMAD.IADD R11, R19.reuse, 0x1, -R10 ;  /* 0x00000001130b7824 */ /* 0x040fe400078e0a0a */
[----:B------:R-:W-:Y:S01]  /*0600*/  IMAD.SHL.U32 R10, R19, 0x4, RZ ;  /* 0x00000004130a7824 */ /* 0x000fe200078e00ff */
[----:B-----5:R-:W-:Y:S01]  /*0610*/  @!UP0 ULEA UR6, UR7, UR6, 0x18 ;  /* 0x0000000607068291 */ /* 0x020fe2000f8ec03f */
[----:B------:R-:W-:Y:S01]  /*0620*/  ISETP.NE.AND P1, PT, R3, 0x3, PT ;  /* 0x000000030300780c */ /* 0x000fe20003f25270 */
[----:B------:R-:W-:Y:S01]  /*0630*/  VOTEU.ALL UP0, P0 ;  /* 0x00000000003f7886 */ /* 0x000fe20000000000 */
[----:B------:R-:W-:-:S02]  /*0640*/  ISETP.NE.AND P4, PT, R11, R6, PT ;  /* 0x000000060b00720c */ /* 0x000fc40003f85270 */
[----:B------:R-:W-:Y:S02]  /*0650*/  LOP3.LUT R19, R19, 0xc, R10, 0x78, !PT ;  /* 0x0000000c13137812 */ /* 0x000fe400078e780a */
[----:B------:R-:W-:Y:S01]  /*0660*/  LOP3.LUT P0, RZ, R8, 0x7, RZ, 0xc0, !PT ;  /* 0x0000000708ff7812 */ /* 0x000fe2000780c0ff */
[C---:B------:R-:W-:Y:S01]  /*0670*/  VIADD R8, R2.reuse, 0xffffffff ;  /* 0xffffffff02087836 */ /* 0x040fe20000000000 */
[----:B------:R-:W-:Y:S01]  /*0680*/  ISETP.EQ.OR P1, PT, R3, RZ, !P1 ;  /* 0x000000ff0300720c */ /* 0x000fe20004f22670 */
[----:B0-----:R-:W-:Y:S01]  /*0690*/  IMAD.MOV R23, RZ, RZ, -R12 ;  /* 0x000000ffff177224 */ /* 0x001fe200078e0a0c */
[----:B------:R-:W-:Y:S01]  /*06a0*/  ISETP.LT.U32.AND P0, PT, R19, 0x4, !P0 ;  /* 0x000000041300780c */ /* 0x000fe20004701070 */
[----:B------:R-:W0:Y:S02]  /*06b0*/  FENCE.VIEW.ASYNC.S ;  /* 0x00000000000073c6 */ /* 0x000e240000000000 */
[----:B0-----:R0:W1:Y:S01]  /*06c0*/  @!UP0 SYNCS.EXCH.64 URZ, [UR6+0x40], UR4 ;  /* 0x00004004063f85b2 */ /* 0x0010620008000100 */
[----:B------:R-:W-:Y:S01]  /*06d0*/  ISETP.EQ.AND P1, PT, R2, RZ, P1 ;  /* 0x000000ff0200720c */ /* 0x000fe20000f22270 */
[----:B--2---:R-:W-:Y:S01]  /*06e0*/  IMAD R11, R9, R23, R4 ;  /* 0x00000017090b7224 */ /* 0x004fe200078e0204 */
[----:B------:R-:W-:-:S02]  /*06f0*/  ISETP.GE.U32.AND P6, PT, R8, 0x2, PT ;  /* 0x000000020800780c */ /* 0x000fc40003fc6070 */
[----:B------:R-:W-:Y:S02]  /*0700*/  @P4 LEA.HI R0, R19, R19, RZ, 0x1 ;  /* 0x0000001313004211 */ /* 0x000fe400078f08ff */
[----:B------:R-:W-:Y:S02]  /*0710*/  SEL R18, RZ, 0x1, !P1 ;  /* 0x00000001ff127807 */ /* 0x000fe40004800000 */
[----:B------:R-:W-:Y:S02]  /*0720*/  @P4 SHF.R.S32.HI R0, RZ, 0x1, R0 ;  /* 0x00000001ff004819 */ /* 0x000fe40000011400 */
[----:B------:R-:W-:Y:S02]  /*0730*/  SEL R18, R18, 0x2, P6 ;  /* 0x0000000212127807 */ /* 0x000fe40003000000 */
[----:B------:R-:W-:Y:S02]  /*0740*/  @P4 ISETP.NE.AND P5, PT, R0, R11, PT ;  /* 0x0000000b0000420c */ /* 0x000fe40003fa5270 */
[----:B------:R-:W-:Y:S01]  /*0750*/  SEL R11, RZ, 0x1, !P0 ;  /* 0x00000001ff0b7807 */ /* 0x000fe20004000000 */
[----:B------:R0:W2:Y:S01]  /*0760*/  @!UP1 SYNCS.EXCH.64 URZ, [UR6+0x48], UR4 ;  /* 0x00004804063f95b2 */ /* 0x0000a20008000100 */
[----:B------:R-:W-:Y:S01]  /*0770*/  @P4 SEL R22, RZ, 0x1, P5 ;  /* 0x00000001ff164807 */ /* 0x000fe20002800000 */
[----:B------:R-:W-:Y:S01]  /*0780*/  NOP ;  /* 0x0000000000007918 */ /* 0x000fe20000000000 */
[----:B------:R-:W-:-:S02]  /*0790*/  LOP3.LUT R0, R95, 0x7f, RZ, 0xc0, !PT ;  /* 0x0000007f5f007812 */ /* 0x000fc400078ec0ff */
[----:B------:R-:W-:Y:S01]  /*07a0*/  LOP3.LUT R22, R22, R11, RZ, 0xc0, !PT ;  /* 0x0000000b16167212 */ /* 0x000fe200078ec0ff */
[----:B01----:R-:W-:Y:S06]  /*07b0*/  @!P2 BRA `(.L_x_3) ;  /* 0x000000000008a947 */ /* 0x003fec0003800000 */
[----:B--2-4-:R-:W-:Y:S01]  /*07c0*/  UCGABAR_ARV ;  /* 0x00000000000079c7 */ /* 0x014fe20008000000 */
[----:B------:R-:W-:Y:S05]  /*07d0*/  BRA `(.L_x_4) ;  /* 0x0000000000047947 */ /* 0x000fea0003800000 */
.L_x_3:
[----:B--2-4-:R-:W-:Y:S01]  /*07e0*/  NOP ;  /* 0x0000000000007918 */ /* 0x014fe20000000000 */
.L_x_4:
[----:B------:R-:W0:Y:S01]  /*07f0*/  LDC R2, c[0x0][0x65c] ;  /* 0x00019700ff027b82 */ /* 0x000e220000000800 */
[----:B------:R-:W-:Y:S02]  /*0800*/  IMAD.U32 R10, RZ, RZ, UR8 ;  /* 0x00000008ff0a7e24 */ /* 0x000fe4000f8e00ff */
[----:B------:R-:W-:Y:S01]  /*0810*/  IMAD.MOV.U32 R11, RZ, RZ, RZ ;  /* 0x000000ffff0b7224 */ /* 0x000fe200078e00ff */
[----:B0-----:R-:W-:-:S04]  /*0820*/  ISETP.NE.AND P1, PT, R2, 0x1, PT ;  /* 0x000000010200780c */ /* 0x001fc80003f25270 */
[----:B------:R-:W-:-:S09]  /*0830*/  P2R R5, PR, RZ, 0x2 ;  /* 0x00000002ff057803 */ /* 0x000fd20000000000 */
[----:B------:R-:W0:Y:S01]  /*0840*/  @P1 LDC R17, c[0x0][0x10] ;  /* 0x00000400ff111b82 */ /* 0x000e220000000800 */
[----:B------:R-:W-:Y:S02]  /*0850*/  @P1 IMAD.MOV.U32 R5, RZ, RZ, RZ ;  /* 0x000000ffff051224 */ /* 0x000fe400078e00ff */
[----:B------:R-:W-:-:S05]  /*0860*/  @P1 IMAD.MOV.U32 R15, RZ, RZ, RZ ;  /* 0x000000ffff0f1224 */ /* 0x000fca00078e00ff */
[----:B------:R-:W1:Y:S01]  /*0870*/  @!P1 LDC R13, c[0x0][0xc] ;  /* 0x00000300ff0d9b82 */ /* 0x000e620000000800 */
[----:B------:R-:W-:Y:S01]  /*0880*/  ULDC UR4, c[0x0][0xc] ;  /* 0x0000030000047ab9 */ /* 0x000fe20000000800 */
[----:B------:R-:W-:Y:S01]  /*0890*/  ULDC UR5, c[0x0][0x10] ;  /* 0x0000040000057ab9 */ /* 0x000fe20000000800 */
[----:B------:R-:W-:Y:S01]  /*08a0*/  ULDC UR6, c[0x0][0x14] ;  /* 0x0000050000067ab9 */ /* 0x000fe20000000800 */
[----:B------:R-:W-:-:S04]  /*08b0*/  UIMAD.WIDE.U32 UR4, UR4, UR5, URZ ;  /* 0x00000005040472a5 */ /* 0x000fc8000f8e003f */
[----:B------:R-:W-:Y:S02]  /*08c0*/  UIMAD.WIDE.U32 UR38, UR4, UR6, URZ ;  /* 0x00000006042672a5 */ /* 0x000fe4000f8e003f */
[----:B------:R-:W-:-:S04]  /*08d0*/  UIMAD UR41, UR5, UR6, URZ ;  /* 0x00000006052972a4 */ /* 0x000fc8000f8e023f */
[----:B------:R-:W-:Y:S01]  /*08e0*/  UIADD3 UR41, UR39, UR41, URZ ;  /* 0x0000002927297290 */ /* 0x000fe2000fffe03f */
[----:B0-----:R-:W-:-:S04]  /*08f0*/  @P1 IMAD.WIDE.U32 R16, R17, UR8, R4 ;  /* 0x0000000811101c25 */ /* 0x001fc8000f8e0004 */
[----:B------:R-:W-:Y:S02]  /*0900*/  @P1 IMAD.IADD R17, R17, 0x1, R15 ;  /* 0x0000000111111824 */ /* 0x000fe400078e020f */
[----:B-1----:R-:W-:-:S04]  /*0910*/  @!P1 IMAD.WIDE.U32 R10, R4, R13, R10 ;  /* 0x0000000d040a9225 */ /* 0x002fc800078e000a */
[----:B------:R-:W-:Y:S02]  /*0920*/  @!P1 IMAD.MOV.U32 R16, RZ, RZ, R10 ;  /* 0x000000ffff109224 */ /* 0x000fe400078e000a */
[----:B------:R-:W-:Y:S01]  /*0930*/  @!P1 IMAD.MOV.U32 R17, RZ, RZ, R11 ;  /* 0x000000ffff119224 */ /* 0x000fe200078e000b */
[----:B------:R-:W-:Y:S06]  /*0940*/  @!P2 BRA `(.L_x_5) ;  /* 0x00000000000ca947 */ /* 0x000fec0003800000 */
[----:B------:R-:W-:Y:S01]  /*0950*/  UCGABAR_WAIT ;  /* 0x0000000000007dc7 */ /* 0x000fe20008000000 */
[----:B------:R-:W-:Y:S01]  /*0960*/  CCTL.IVALL ;  /* 0x00000000ff00798f */ /* 0x000fe20002000000 */
[----:B------:R-:W-:Y:S05]  /*0970*/  BRA `(.L_x_6) ;  /* 0x0000000000047947 */ /* 0x000fea0003800000 */
.L_x_5:
[----:B------:R-:W-:Y:S06]  /*0980*/  BAR.SYNC.DEFER_BLOCKING 0x0 ;  /* 0x0000000000007b1d */ /* 0x000fec0000010000 */
.L_x_6:
[----:B------:R-:W-:Y:S05]  /*0990*/  @!P3 BRA `(.L_x_7) ;  /* 0x000000600088b947 */ /* 0x000fea0003800000 */
[----:B------:R-:W-:-:S13]  /*09a0*/  ISETP.GT.U32.AND P0, PT, R8, 0x1, PT ;  /* 0x000000010800780c */ /* 0x000fda0003f04070 */
[----:B------:R-:W-:Y:S05]  /*09b0*/  @P0 EXIT ;  /* 0x000000000000094d */ /* 0x000fea0003800000 */
[----:B------:R-:W-:Y:S01]  /*09c0*/  ULDC.64 UR4, c[0x0][0x650] ;  /* 0x0001940000047ab9 */ /* 0x000fe20000000a00 */
[----:B------:R-:W-:Y:S01]  /*09d0*/  PRMT R3, RZ, 0x7610, R3 ;  /* 0x00007610ff037816 */ /* 0x000fe20000000003 */
[----:B------:R-:W-:Y:S01]  /*09e0*/  IMAD.MOV.U32 R103, RZ, RZ, -0x1 ;  /* 0xffffffffff677424 */ /* 0x000fe200078e00ff */
[----:B------:R-:W-:Y:S01]  /*09f0*/  ISETP.GE.U32.AND P0, PT, R16, UR4, PT ;  /* 0x0000000410007c0c */ /* 0x000fe2000bf06070 */
[----:B------:R-:W-:Y:S02]  /*0a00*/  IMAD.MOV.U32 R100, RZ, RZ, -0x1 ;  /* 0xffffffffff647424 */ /* 0x000fe400078e00ff */
[----:B------:R-:W-:Y:S01]  /*0a10*/  IMAD.MOV.U32 R101, RZ, RZ, -0x1 ;  /* 0xffffffffff657424 */ /* 0x000fe200078e00ff */
[----:B------:R-:W-:-:S13]  /*0a20*/  ISETP.GE.U32.AND.EX P0, PT, R17, UR5, PT, P0 ;  /* 0x0000000511007c0c */ /* 0x000fda000bf06100 */
[----:B------:R-:W-:Y:S05]  /*0a30*/  @P0 BRA `(.L_x_8) ;  /* 0x0000000400280947 */ /* 0x000fea0003800000 */
[----:B------:R-:W0:Y:S01]  /*0a40*/  LDC.64 R24, c[0x0][0x628] ;  /* 0x00018a00ff187b82 */ /* 0x000e220000000a00 */
[----:B------:R-:W-:Y:S02]  /*0a50*/  IMAD.MOV.U32 R10, RZ, RZ, R16 ;  /* 0x000000ffff0a7224 */ /* 0x000fe400078e0010 */
[----:B------:R-:W-:-:S05]  /*0a60*/  IMAD.MOV.U32 R11, RZ, RZ, R17 ;  /* 0x000000ffff0b7224 */ /* 0x000fca00078e0011 */
[----:B------:R-:W1:Y:S08]  /*0a70*/  LDC R8, c[0x0][0x630] ;  /* 0x00018c00ff087b82 */ /* 0x000e700000000800 */
[----:B------:R-:W2:Y:S01]  /*0a80*/  LDC.64 R26, c[0x0][0x620] ;  /* 0x00018800ff1a7b82 */ /* 0x000ea20000000a00 */
[----:B0-----:R-:W-:-:S04]  /*0a90*/  ISETP.NE.U32.AND P0, PT, R24, RZ, PT ;  /* 0x000000ff1800720c */ /* 0x001fc80003f05070 */
[----:B------:R-:W-:-:S13]  /*0aa0*/  ISETP.NE.AND.EX P0, PT, R25, RZ, PT, P0 ;  /* 0x000000ff1900720c */ /* 0x000fda0003f05300 */
[----:B-12---:R-:W-:Y:S05]  /*0ab0*/  @!P0 BRA `(.L_x_9) ;  /* 0x0000000000288947 */ /* 0x006fea0003800000 */
[----:B------:R-:W0:Y:S02]  /*0ac0*/  LDC R3, c[0x0][0x634] ;  /* 0x00018d00ff037b82 */ /* 0x000e240000000800 */
[----:B0-----:R-:W-:-:S05]  /*0ad0*/  IADD3 R3, P0, R16, R3, RZ ;  /* 0x0000000310037210 */ /* 0x001fca0007f1e0ff */
[----:B------:R-:W-:-:S04]  /*0ae0*/  IMAD.X R21, RZ, RZ, R17, P0 ;  /* 0x000000ffff157224 */ /* 0x000fc800000e0611 */
[----:B------:R-:W-:-:S04]  /*0af0*/  IMAD.WIDE.U32 R10, R21, R24, RZ ;  /* 0x00000018150a7225 */ /* 0x000fc800078e00ff */
[----:B------:R-:W-:-:S04]  /*0b00*/  IMAD.WIDE.U32 R12, P0, R3, R25, R10 ;  /* 0x00000019030c7225 */ /* 0x000fc8000780000a */
[----:B------:R-:W-:-:S04]  /*0b10*/  IMAD.WIDE.U32 R10, R3, R24, RZ ;  /* 0x00000018030a7225 */ /* 0x000fc800078e00ff */
[----:B------:R-:W-:Y:S01]  /*0b20*/  IMAD.X R15, RZ, RZ, RZ, P0 ;  /* 0x000000ffff0f7224 */ /* 0x000fe200000e06ff */
[----:B------:R-:W-:Y:S01]  /*0b30*/  IADD3 RZ, P0, R11, R12, RZ ;  /* 0x0000000c0bff7210 */ /* 0x000fe20007f1e0ff */
[----:B------:R-:W-:-:S04]  /*0b40*/  IMAD.MOV.U32 R14, RZ, RZ, R13 ;  /* 0x000000ffff0e7224 */ /* 0x000fc800078e000d */
[----:B------:R-:W-:-:S08]  /*0b50*/  IMAD.WIDE.U32.X R10, R21, R25, R14, P0 ;  /* 0x00000019150a7225 */ /* 0x000fd000000e040e */
.L_x_9:
[----:B------:R-:W0:Y:S01]  /*0b60*/  LDC.64 R30, c[0x0][0x640] ;  /* 0x00019000ff1e7b82 */ /* 0x000e220000000a00 */
[-CC-:B------:R-:W-:Y:S01]  /*0b70*/  SHF.R.U64 R101, R10, R8.reuse, R11.reuse ;  /* 0x000000080a657219 */ /* 0x180fe2000000120b */
[----:B------:R-:W-:Y:S01]  /*0b80*/  IMAD R29, R9, R23, R4 ;  /* 0x00000017091d7224 */ /* 0x000fe200078e0204 */
[----:B------:R-:W-:Y:S01]  /*0b90*/  SHF.R.U32.HI R3, RZ, R8, R11 ;  /* 0x00000008ff037219 */ /* 0x000fe2000001160b */
[----:B------:R-:W-:Y:S01]  /*0ba0*/  IMAD.MOV.U32 R23, RZ, RZ, 0x1 ;  /* 0x00000001ff177424 */ /* 0x000fe200078e00ff */
[----:B------:R-:W-:-:S03]  /*0bb0*/  IADD3 R5, P0, RZ, -R101, RZ ;  /* 0x80000065ff057210 */ /* 0x000fc60007f1e0ff */
[----:B------:R-:W1:Y:S02]  /*0bc0*/  LDC R12, c[0x0][0x618] ;  /* 0x00018600ff0c7b82 */ /* 0x000e640000000800 */
[----:B------:R-:W-:Y:S02]  /*0bd0*/  IMAD.X R3, RZ, RZ, ~R3, P0 ;  /* 0x000000ffff037224 */ /* 0x000fe400000e0e03 */
[----:B------:R-:W-:-:S04]  /*0be0*/  IMAD.WIDE.U32 R10, R5, R26, R16 ;  /* 0x0000001a050a7225 */ /* 0x000fc800078e0010 */
[----:B------:R-:W2:Y:S01]  /*0bf0*/  LDC R20, c[0x0][0x608] ;  /* 0x00018200ff147b82 */ /* 0x000ea20000000800 */
[----:B------:R-:W-:Y:S02]  /*0c00*/  IMAD R8, R3, R26, RZ ;  /* 0x0000001a03087224 */ /* 0x000fe400078e02ff */
[----:B------:R-:W-:Y:S02]  /*0c10*/  IMAD.MOV.U32 R3, RZ, RZ, -0x1 ;  /* 0xffffffffff037424 */ /* 0x000fe400078e00ff */
[----:B------:R-:W-:-:S03]  /*0c20*/  IMAD R5, R5, R27, R8 ;  /* 0x0000001b05057224 */ /* 0x000fc600078e0208 */
[----:B------:R-:W3:Y:S01]  /*0c30*/  LDC R28, c[0x0][0x658] ;  /* 0x00019600ff1c7b82 */ /* 0x000ee20000000800 */
[----:B------:R-:W-:Y:S01]  /*0c40*/  IMAD.IADD R5, R11, 0x1, R5 ;  /* 0x000000010b057824 */ /* 0x000fe200078e0205 */
[----:B0-----:R-:W-:-:S04]  /*0c50*/  ISETP.NE.U32.AND P0, PT, R30, RZ, PT ;  /* 0x000000ff1e00720c */ /* 0x001fc80003f05070 */
[----:B------:R-:W-:Y:S02]  /*0c60*/  ISETP.NE.AND.EX P0, PT, R31, RZ, PT, P0 ;  /* 0x000000ff1f00720c */ /* 0x000fe40003f05300 */
[----:B------:R-:W0:Y:S01]  /*0c70*/  LDC R24, c[0x0][0x600] ;  /* 0x00018000ff187b82 */ /* 0x000e220000000800 */
[-CC-:B-1----:R-:W-:Y:S02]  /*0c80*/  SHF.R.U64 R14, R10, R12.reuse, R5.reuse ;  /* 0x0000000c0a0e7219 */ /* 0x182fe40000001205 */
[----:B------:R-:W-:-:S05]  /*0c90*/  SHF.R.U32.HI R5, RZ, R12, R5 ;  /* 0x0000000cff057219 */ /* 0x000fca0000011605 */
[----:B------:R-:W1:Y:S01]  /*0ca0*/  LDC R15, c[0x0][0x648] ;  /* 0x00019200ff0f7b82 */ /* 0x000e620000000800 */
[-CC-:B--2---:R-:W-:Y:S02]  /*0cb0*/  SHF.R.U64 R27, R14, R20.reuse, R5.reuse ;  /* 0x000000140e1b7219 */ /* 0x184fe40000001205 */
[----:B------:R-:W-:-:S05]  /*0cc0*/  SHF.R.U32.HI R5, RZ, R20, R5 ;  /* 0x00000014ff057219 */ /* 0x000fca0000011605 */
[----:B------:R-:W2:Y:S01]  /*0cd0*/  LDC R21, c[0x0][0x638] ;  /* 0x00018e00ff157b82 */ /* 0x000ea20000000800 */
[-CC-:B---3--:R-:W-:Y:S02]  /*0ce0*/  SHF.R.U64 R20, R27, R28.reuse, R5.reuse ;  /* 0x0000001c1b147219 */ /* 0x188fe40000001205 */
[-C--:B------:R-:W-:Y:S02]  /*0cf0*/  SHF.L.U32 R3, R3, R28.reuse, RZ ;  /* 0x0000001c03037219 */ /* 0x080fe400000006ff */
[----:B------:R-:W-:Y:S01]  /*0d00*/  SHF.R.U32.HI R5, RZ, R28, R5 ;  /* 0x0000001cff057219 */ /* 0x000fe20000011605 */
[----:B------:R-:W-:Y:S01]  /*0d10*/  IMAD.MOV.U32 R4, RZ, RZ, R20 ;  /* 0x000000ffff047224 */ /* 0x000fe200078e0014 */
[----:B------:R-:W-:Y:S01]  /*0d20*/  LOP3.LUT R12, RZ, R3, RZ, 0x33, !PT ;  /* 0x00000003ff0c7212 */ /* 0x000fe200078e33ff */
[----:B------:R-:W3:Y:S01]  /*0d30*/  LDC R25, c[0x0][0x610] ;  /* 0x00018400ff197b82 */ /* 0x000ee20000000800 */
[----:B------:R-:W-:Y:S05]  /*0d40*/  @!P0 BRA `(.L_x_10) ;  /* 0x0000000000288947 */ /* 0x000fea0003800000 */
[----:B------:R-:W4:Y:S02]  /*0d50*/  LDC R3, c[0x0][0x64c] ;  /* 0x00019300ff037b82 */ /* 0x000f240000000800 */
[----:B----4-:R-:W-:-:S05]  /*0d60*/  IADD3 R3, P0, R20, R3, RZ ;  /* 0x0000000314037210 */ /* 0x010fca0007f1e0ff */
        /* <DEDUP_REMOVED lines=8> */
.L_x_10:
[----:B-1----:R-:W-:Y:S01]  /*0df0*/  SHF.R.U64 R4, R4, R15, R5 ;  /* 0x0000000f04047219 */ /* 0x002fe20000001205 */
[----:B0-----:R-:W-:Y:S01]  /*0e00*/  VIADD R5, R24, 0xffffffff ;  /* 0xffffffff18057836 */ /* 0x001fe20000000000 */
[----:B------:R-:W-:Y:S02]  /*0e10*/  SHF.L.U32 R3, R23, R28, RZ ;  /* 0x0000001c17037219 */ /* 0x000fe400000006ff */
[----:B------:R-:W-:Y:S01]  /*0e20*/  LOP3.LUT R12, R27, R12, RZ, 0xc0, !PT ;  /* 0x0000000c1b0c7212 */ /* 0x000fe200078ec0ff */
[----:B------:R-:W-:Y:S01]  /*0e30*/  IMAD.MOV R8, RZ, RZ, -R4 ;  /* 0x000000ffff087224 */ /* 0x000fe200078e0a04 */
[----:B------:R-:W-:Y:S02]  /*0e40*/  SEL R6, R6, R29, !P1 ;  /* 0x0000001d06067207 */ /* 0x000fe40004800000 */
[----:B------:R-:W-:Y:S01]  /*0e50*/  LOP3.LUT R5, R14, R5, RZ, 0xc0, !PT ;  /* 0x000000050e057212 */ /* 0x000fe200078ec0ff */
[----:B------:R-:W-:Y:S02]  /*0e60*/  IMAD R9, R3, R4, R12 ;  /* 0x0000000403097224 */ /* 0x000fe400078e020c */
[----:B--2---:R-:W-:-:S02]  /*0e70*/  IMAD R3, R8, R21, R20 ;  /* 0x0000001508037224 */ /* 0x004fc400078e0214 */
[----:B---3--:R-:W-:Y:S02]  /*0e80*/  IMAD R6, R9, R25, R6 ;  /* 0x0000001909067224 */ /* 0x008fe400078e0206 */
[----:B------:R-:W-:Y:S02]  /*0e90*/  IMAD R103, R3, R24, R5 ;  /* 0x0000001803677224 */ /* 0x000fe400078e0205 */
[----:B------:R-:W-:-:S03]  /*0ea0*/  IMAD.MOV.U32 R4, RZ, RZ, 0x1 ;  /* 0x00000001ff047424 */ /* 0x000fc600078e00ff */
[----:B------:R-:W-:Y:S02]  /*0eb0*/  SEL R100, R103, R6, !P1 ;  /* 0x0000000667647207 */ /* 0x000fe40004800000 */
[----:B------:R-:W-:Y:S02]  /*0ec0*/  PRMT R3, R4, 0x7610, R3 ;  /* 0x0000761004037816 */ /* 0x000fe40000000003 */
[----:B------:R-:W-:-:S07]  /*0ed0*/  SEL R103, R6, R103, !P1 ;  /* 0x0000006706677207 */ /* 0x000fce0004800000 */
.L_x_8:
[----:B------:R-:W-:-:S08]  /*0ee0*/  NOP ;  /* 0x0000000000007918 */ /* 0x000fd00000000000 */
[----:B------:R-:W0:Y:S02]  /*0ef0*/  USETMAXREG.TRY_ALLOC.CTAPOOL UP0, 0xe8 ;  /* 0x000000e8000079c8 */ /* 0x000e240008000600 */
[----:B0-----:R-:W-:-:S13]  /*0f00*/  PLOP3.LUT P0, PT, PT, PT, UP0, 0x80, 0x0 ;  /* 0x000000000000781c */ /* 0x001fda0003f0f008 */
[----:B------:R-:W-:Y:S05]  /*0f10*/  @!P0 BRA `(.L_x_8) ;  /* 0xfffffffc00f08947 */ /* 0x000fea000383ffff */
[----:B------:R-:W-:Y:S01]  /*0f20*/  ULDC.64 UR4, c[0x0][0x598] ;  /* 0x0001660000047ab9 */ /* 0x000fe20000000a00 */
[----:B------:R-:W-:Y:S01]  /*0f30*/  ULDC.64 UR36, c[0x0][0x208] ;  /* 0x0000820000247ab9 */ /* 0x000fe20000000a00 */
[----:B------:R-:W-:-:S04]  /*0f40*/  ISETP.NE.U32.AND P0, PT, RZ, UR4, PT ;  /* 0x00000004ff007c0c */ /* 0x000fc8000bf05070 */
[----:B------:R-:W-:-:S13]  /*0f50*/  ISETP.NE.AND.EX P0, PT, RZ, UR5, PT, P0 ;  /* 0x00000005ff007c0c */ /* 0x000fda000bf05300 */
[----:B------:R-:W-:Y:S05]  /*0f60*/  @!P0 BRA `(.L_x_11) ;  /* 0x00000000001c8947 */ /* 0x000fea0003800000 */
[----:B------:R-:W0:Y:S02]  /*0f70*/  LDC.64 R4, c[0x0][0x598] ;  /* 0x00016600ff047b82 */ /* 0x000e240000000a00 */
[----:B0-----:R-:W2:Y:S02]  /*0f80*/  LDG.E.64 R4, desc[UR36][R4.64] ;  /* 0x0000002404047981 */ /* 0x001ea4000c1e1b00 */
[----:B--2---:R-:W-:-:S04]  /*0f90*/  ISETP.NE.U32.AND P0, PT, R4, RZ, PT ;  /* 0x000000ff0400720c */ /* 0x004fc80003f05070 */
[----:B------:R-:W-:-:S13]  /*0fa0*/  ISETP.NE.AND.EX P0, PT, R5, RZ, PT, P0 ;  /* 0x000000ff0500720c */ /* 0x000fda0003f05300 */
[----:B------:R-:W-:Y:S05]  /*0fb0*/  @!P0 BRA `(.L_x_11) ;  /* 0x0000000000088947 */ /* 0x000fea0003800000 */
[----:B------:R0:W5:Y:S01]  /*0fc0*/  LD.E R23, desc[UR36][R4.64] ;  /* 0x0000002404177980 */ /* 0x000162000c101900 */
[----:B------:R-:W-:Y:S05]  /*0fd0*/  BRA `(.L_x_12) ;  /* 0x0000000000247947 */ /* 0x000fea0003800000 */
.L_x_11:
[----:B------:R-:W-:Y:S02]  /*0fe0*/  ULDC.64 UR4, c[0x0][0x588] ;  /* 0x0001620000047ab9 */ /* 0x000fe40000000a00 */
[----:B------:R-:W-:-:S04]  /*0ff0*/  ISETP.NE.U32.AND P0, PT, RZ, UR4, PT ;  /* 0x00000004ff007c0c */ /* 0x000fc8000bf05070 */
[----:B------:R-:W-:-:S13]  /*1000*/  ISETP.NE.AND.EX P0, PT, RZ, UR5, PT, P0 ;  /* 0x00000005ff007c0c */ /* 0x000fda000bf05300 */
[----:B------:R-:W-:Y:S05]  /*1010*/  @!P0 BRA `(.L_x_13) ;  /* 0x00000000000c8947 */ /* 0x000fea0003800000 */
[----:B------:R-:W0:Y:S02]  /*1020*/  LDC.64 R4, c[0x0][0x588] ;  /* 0x00016200ff047b82 */ /* 0x000e240000000a00 */
[----:B0-----:R1:W5:Y:S01]  /*1030*/  LDG.E R23, desc[UR36][R4.64] ;  /* 0x0000002404177981 */ /* 0x001362000c1e1900 */
[----:B------:R-:W-:Y:S05]  /*1040*/  BRA `(.L_x_12) ;  /* 0x0000000000087947 */ /* 0x000fea0003800000 */
.L_x_13:
[----:B------:R-:W-:Y:S02]  /*1050*/  ULDC UR4, c[0x0][0x580] ;  /* 0x0001600000047ab9 */ /* 0x000fe40000000800 */
[----:B------:R-:W-:-:S07]  /*1060*/  IMAD.U32 R23, RZ, RZ, UR4 ;  /* 0x00000004ff177e24 */ /* 0x000fce000f8e00ff */
.L_x_12:
[----:B------:R-:W-:Y:S02]  /*1070*/  ULDC.64 UR4, c[0x0][0x5a0] ;  /* 0x0001680000047ab9 */ /* 0x000fe40000000a00 */
[----:B------:R-:W-:-:S04]  /*1080*/  ISETP.NE.U32.AND P0, PT, RZ, UR4, PT ;  /* 0x00000004ff007c0c */ /* 0x000fc8000bf05070 */
[----:B------:R-:W-:-:S13]  /*1090*/  ISETP.NE.AND.EX P0, PT, RZ, UR5, PT, P0 ;  /* 0x00000005ff007c0c */ /* 0x000fda000bf05300 */
[----:B------:R-:W-:Y:S05]  /*10a0*/  @!P0 BRA `(.L_x_14) ;  /* 0x00000000001c8947 */ /* 0x000fea0003800000 */
[----:B01----:R-:W0:Y:S02]  /*10b0*/  LDC.64 R4, c[0x0][0x5a0] ;  /* 0x00016800ff047b82 */ /* 0x003e240000000a00 */
[----:B0-----:R-:W2:Y:S02]  /*10c0*/  LDG.E.64 R4, desc[UR36][R4.64] ;  /* 0x0000002404047981 */ /* 0x001ea4000c1e1b00 */
[----:B--2---:R-:W-:-:S04]  /*10d0*/  ISETP.NE.U32.AND P0, PT, R4, RZ, PT ;  /* 0x000000ff0400720c */ /* 0x004fc80003f05070 */
[----:B------:R-:W-:-:S13]  /*10e0*/  ISETP.NE.AND.EX P0, PT, R5, RZ, PT, P0 ;  /* 0x000000ff0500720c */ /* 0x000fda0003f05300 */
[----:B------:R-:W-:Y:S05]  /*10f0*/  @!P0 BRA `(.L_x_14) ;  /* 0x0000000000088947 */ /* 0x000fea0003800000 */
[----:B------:R0:W5:Y:S01]  /*1100*/  LD.E R90, desc[UR36][R4.64] ;  /* 0x00000024045a7980 */ /* 0x000162000c101900 */
[----:B------:R-:W-:Y:S05]  /*1110*/  BRA `(.L_x_15) ;  /* 0x0000000000247947 */ /* 0x000fea0003800000 */
.L_x_14:
[----:B------:R-:W-:Y:S02]  /*1120*/  ULDC.64 UR4, c[0x0][0x590] ;  /* 0x0001640000047ab9 */ /* 0x000fe40000000a00 */
[----:B------:R-:W-:-:S04]  /*1130*/  ISETP.NE.U32.AND P0, PT, RZ, UR4, PT ;  /* 0x00000004ff007c0c */ /* 0x000fc8000bf05070 */
[----:B------:R-:W-:-:S13]  /*1140*/  ISETP.NE.AND.EX P0, PT, RZ, UR5, PT, P0 ;  /* 0x00000005ff007c0c */ /* 0x000fda000bf05300 */
[----:B------:R-:W-:Y:S05]  /*1150*/  @!P0 BRA `(.L_x_16) ;  /* 0x00000000000c8947 */ /* 0x000fea0003800000 */
[----:B------:R-:W2:Y:S02]  /*1160*/  LDC.64 R90, c[0x0][0x590] ;  /* 0x00016400ff5a7b82 */ /* 0x000ea40000000a00 */
[----:B--2---:R2:W5:Y:S01]  /*1170*/  LDG.E R90, desc[UR36][R90.64] ;  /* 0x000000245a5a7981 */ /* 0x004562000c1e1900 */
[----:B------:R-:W-:Y:S05]  /*1180*/  BRA `(.L_x_15) ;  /* 0x0000000000087947 */ /* 0x000fea0003800000 */
.L_x_16:
[----:B------:R-:W-:Y:S02]  /*1190*/  ULDC UR4, c[0x0][0x584] ;  /* 0x0001610000047ab9 */ /* 0x000fe40000000800 */
[----:B------:R-:W-:-:S07]  /*11a0*/  IMAD.U32 R90, RZ, RZ, UR4 ;  /* 0x00000004ff5a7e24 */ /* 0x000fce000f8e00ff */
.L_x_15:
[----:B------:R-:W-:-:S13]  /*11b0*/  LOP3.LUT P0, RZ, R3, 0xff, RZ, 0xc0, !PT ;  /* 0x000000ff03ff7812 */ /* 0x000fda000780c0ff */
[----:B------:R-:W-:Y:S05]  /*11c0*/  @!P0 EXIT ;  /* 0x000000000000894d */ /* 0x000fea0003800000 */
[----:B------:R-:W3:Y:S01]  /*11d0*/  LDC R93, c[0x0][0x658] ;  /* 0x00019600ff5d7b82 */ /* 0x000ee20000000800 */
[----:B------:R-:W-:Y:S01]  /*11e0*/  LOP3.LUT R7, R7, 0x1, RZ, 0xc0, !PT ;  /* 0x0000000107077812 */ /* 0x000fe200078ec0ff */
[----:B------:R-:W-:Y:S01]  /*11f0*/  ULDC.64 UR6, c[0x0][0x288] ;  /* 0x0000a20000067ab9 */ /* 0x000fe20000000a00 */
[----:B------:R-:W-:Y:S01]  /*1200*/  SHF.R.U32.HI R3, RZ, 0x2, R95 ;  /* 0x00000002ff037819 */ /* 0x000fe2000001165f */
[----:B------:R-:W-:Y:S01]  /*1210*/  UIADD3 UR4, UR7, 0x7f, URZ ;  /* 0x0000007f07047890 */ /* 0x000fe2000fffe03f */
[----:B------:R-:W-:Y:S01]  /*1220*/  SHF.R.U32.HI R0, RZ, 0x1, R0 ;  /* 0x00000001ff007819 */ /* 0x000fe20000011600 */
[----:B------:R-:W-:Y:S01]  /*1230*/  IMAD.SHL.U32 R88, R7, 0x40, RZ ;  /* 0x0000004007587824 */ /* 0x000fe200078e00ff */
[----:B------:R-:W-:Y:S01]  /*1240*/  LOP3.LUT R3, R3, 0x7, RZ, 0xc0, !PT ;  /* 0x0000000703037812 */ /* 0x000fe200078ec0ff */
[----:B------:R-:W4:Y:S01]  /*1250*/  LDC.64 R8, c[0x0][0x5c8] ;  /* 0x00017200ff087b82 */ /* 0x000f220000000a00 */
[----:B------:R-:W-:Y:S01]  /*1260*/  USHF.R.S32.HI UR5, URZ, 0x1f, UR4 ;  /* 0x0000001f3f057899 */ /* 0x000fe20008011404 */
[----:B------:R-:W-:Y:S01]  /*1270*/  LOP3.LUT R0, R0, 0x30, RZ, 0xc0, !PT ;  /* 0x0000003000007812 */ /* 0x000fe200078ec0ff */
[----:B------:R-:W-:Y:S01]  /*1280*/  IMAD.MOV.U32 R6, RZ, RZ, 0x1 ;  /* 0x00000001ff067424 */ /* 0x000fe200078e00ff */
[--C-:B------:R-:W-:Y:S01]  /*1290*/  LOP3.LUT R88, R88, 0x40, R3.reuse, 0xe2, !PT ;  /* 0x0000004058587812 */ /* 0x100fe200078ee203 */
[----:B------:R-:W-:Y:S01]  /*12a0*/  ULEA.HI UR5, UR5, UR4, URZ, 0x7 ;  /* 0x0000000405057291 */ /* 0x000fe2000f8f383f */
[-C--:B01----:R-:W-:Y:S01]  /*12b0*/  IADD3 R4, RZ, -R0.reuse, -R3 ;  /* 0x80000000ff047210 */ /* 0x083fe20007ffe803 */
[----:B------:R-:W-:Y:S01]  /*12c0*/  IMAD.U32 R5, RZ, RZ, UR6 ;  /* 0x00000006ff057e24 */ /* 0x000fe2000f8e00ff */
[----:B------:R-:W0:Y:S01]  /*12d0*/  LDC R97, c[0x0][0x600] ;  /* 0x00018000ff617b82 */ /* 0x000e220000000800 */
[----:B------:R-:W-:Y:S01]  /*12e0*/  LOP3.LUT R88, R88, R0, RZ, 0xfc, !PT ;  /* 0x0000000058587212 */ /* 0x000fe200078efcff */
[----:B------:R-:W-:Y:S01]  /*12f0*/  IMAD.MOV.U32 R0, RZ, RZ, -0x1 ;  /* 0xffffffffff007424 */ /* 0x000fe200078e00ff */
[----:B------:R-:W-:Y:S01]  /*1300*/  USHF.R.S32.HI UR43, URZ, 0x7, UR5 ;  /* 0x000000073f2b7899 */ /* 0x000fe20008011405 */
[----:B------:R-:W-:Y:S01]  /*1310*/  LOP3.LUT R94, R95, 0x3, RZ, 0xc0, !PT ;  /* 0x000000035f5e7812 */ /* 0x000fe200078ec0ff */
[----:B------:R-:W-:Y:S01]  /*1320*/  IMAD R4, R7, -0x40, R4 ;  /* 0xffffffc007047824 */ /* 0x000fe200078e0204 */
[C---:B------:R-:W-:Y:S01]  /*1330*/  LOP3.LUT R96, R95.reuse, 0x80, RZ, 0xc0, !PT ;  /* 0x000000805f607812 */ /* 0x040fe200078ec0ff */
[----:B------:R-:W-:Y:S01]  /*1340*/  UISETP.LT.AND UP0, UPT, UR43, 0x1, UPT ;  /* 0x000000012b00788c */ /* 0x000fe2000bf01270 */
[-C--:B---3--:R-:W-:Y:S01]  /*1350*/  SHF.L.U32 R0, R0, R93.reuse, RZ ;  /* 0x0000005d00007219 */ /* 0x088fe200000006ff */
[----:B------:R-:W-:Y:S01]  /*1360*/  ULDC UR4, c[0x0][0x284] ;  /* 0x0000a10000047ab9 */ /* 0x000fe20000000800 */
[----:B------:R-:W-:Y:S01]  /*1370*/  IMAD R94, R94, -0x2, R5 ;  /* 0xfffffffe5e5e7824 */ /* 0x000fe200078e0205 */
[----:B------:R-:W-:Y:S01]  /*1380*/  USEL UR44, UR43, 0x1, UP0 ;  /* 0x000000012b2c7887 */ /* 0x000fe20008000000 */
[----:B------:R-:W-:Y:S01]  /*1390*/  SHF.L.U32 R93, R6, R93, RZ ;  /* 0x0000005d065d7219 */ /* 0x000fe200000006ff */
[----:B------:R-:W-:Y:S01]  /*13a0*/  IMAD.SHL.U32 R95, R95, 0x2, RZ ;  /* 0x000000025f5f7824 */ /* 0x000fe200078e00ff */
[----:B------:R-:W-:Y:S01]  /*13b0*/  LOP3.LUT R102, R18, 0x1, RZ, 0xfc, !PT ;  /* 0x0000000112667812 */ /* 0x000fe200078efcff */
[----:B------:R-:W-:Y:S01]  /*13c0*/  VIADD R99, R4, UR4 ;  /* 0x0000000404637c36 */ /* 0x000fe20008000000 */
[C---:B----4-:R-:W-:Y:S01]  /*13d0*/  SHF.L.U64.HI R92, R8.reuse, 0x3, R9 ;  /* 0x00000003085c7819 */ /* 0x050fe20000010209 */
[----:B--2---:R-:W-:Y:S01]  /*13e0*/  IMAD.SHL.U32 R91, R8, 0x8, RZ ;  /* 0x00000008085b7824 */ /* 0x004fe200078e00ff */
[----:B------:R-:W-:Y:S01]  /*13f0*/  SHF.R.U32.HI R96, RZ, 0x7, R96 ;  /* 0x00000007ff607819 */ /* 0x000fe20000011660 */
[----:B------:R-:W-:Y:S01]  /*1400*/  IMAD.MOV.U32 R89, RZ, RZ, RZ ;  /* 0x000000ffff597224 */ /* 0x000fe200078e00ff */
[----:B------:R-:W-:Y:S01]  /*1410*/  LOP3.LUT R98, RZ, R0, RZ, 0x33, !PT ;  /* 0x00000000ff627212 */ /* 0x000fe200078e33ff */
[----:B------:R-:W-:Y:S01]  /*1420*/  UIADD3 UR44, UR43, -UR44, URZ ;  /* 0x8000002c2b2c7290 */ /* 0x000fe2000fffe03f */
[----:B------:R-:W-:Y:S01]  /*1430*/  UMOV UR40, URZ ;  /* 0x0000003f00287c82 */ /* 0x000fe20008000000 */
[----:B0-----:R-:W-:Y:S01]  /*1440*/  VIADD R97, R97, 0xffffffff ;  /* 0xffffffff61617836 */ /* 0x001fe20000000000 */
[----:B------:R-:W-:-:S09]  /*1450*/  UMOV UR42, URZ ;  /* 0x0000003f002a7c82 */ /* 0x000fd20008000000 */
.L_x_162:
[----:B0-----:R-:W0:Y:S01]  /*1460*/  SHFL.IDX PT, R0, R96, RZ, 0x1f ;  /* 0x00001fff60007589 */ /* 0x001e2200000e0000 */
[----:B-1----:R-:W1:Y:S01]  /*1470*/  S2UR UR7, SR_CgaCtaId ;  /* 0x00000000000779c3 */ /* 0x002e620000008800 */
[----:B------:R-:W-:Y:S01]  /*1480*/  UMOV UR6, 0x400 ;  /* 0x0000040000067882 */ /* 0x000fe20000000000 */
[----:B0-----:R-:W-:Y:S01]  /*1490*/  R2UR UR4, R0 ;  /* 0x00000000000472ca */ /* 0x001fe200000e0000 */
[----:B-1----:R-:W-:-:S12]  /*14a0*/  ULEA UR6, UR7, UR6, 0x18 ;  /* 0x0000000607067291 */ /* 0x002fd8000f8ec03f */
[----:B------:R-:W-:-:S04]  /*14b0*/  ULEA.HI UR5, UR4, UR4, URZ, 0x1 ;  /* 0x0000000404057291 */ /* 0x000fc8000f8f083f */
[----:B------:R-:W-:-:S04]  /*14c0*/  ULOP3.LUT UR5, UR5, 0x7fffe, URZ, 0xc0, !UPT ;  /* 0x0007fffe05057892 */ /* 0x000fc8000f8ec03f */
[----:B------:R-:W-:-:S03]  /*14d0*/  UIADD3 UR5, UR4, -UR5, URZ ;  /* 0x8000000504057290 */ /* 0x000fc6000fffe03f */
[----:B------:R-:W-:Y:S01]  /*14e0*/  ULDC UR4, c[0x0][0x28c] ;  /* 0x0000a30000047ab9 */ /* 0x000fe20000000800 */
[----:B------:R-:W-:Y:S01]  /*14f0*/  ULEA UR5, UR5, UR6, 0xd ;  /* 0x0000000605057291 */ /* 0x000fe2000f8e683f */
[----:B------:R-:W-:-:S03]  /*1500*/  ISETP.LT.AND P0, PT, RZ, UR4, PT ;  /* 0x00000004ff007c0c */ /* 0x000fc6000bf01270 */
[----:B------:R-:W-:-:S04]  /*1510*/  UIADD3 UR5, UR5, 0x100, URZ ;  /* 0x0000010005057890 */ /* 0x000fc8000fffe03f */
[----:B------:R-:W-:-:S04]  /*1520*/  USHF.R.U32.HI UR5, URZ, 0x4, UR5 ;  /* 0x000000043f057899 */ /* 0x000fc80008011605 */
[----:B------:R-:W-:-:S04]  /*1530*/  ULOP3.LUT UR5, UR5, 0x3fff, URZ, 0xc0, !UPT ;  /* 0x00003fff05057892 */ /* 0x000fc8000f8ec03f */
[----:B------:R-:W-:Y:S01]  /*1540*/  ULOP3.LUT UR45, UR5, 0x10000, URZ, 0xfc, !UPT ;  /* 0x00010000052d7892 */ /* 0x000fe2000f8efc3f */
[----:B--2345:R-:W-:Y:S11]  /*1550*/  @P0 BRA `(.L_x_17) ;  /* 0x0000000000400947 */ /* 0x03cff60003800000 */
[----:B------:R-:W-:Y:S01]  /*1560*/  MOV R0, 0x0 ;  /* 0x0000000000007802 */ /* 0x000fe20000000f00 */
[----:B------:R-:W-:Y:S01]  /*1570*/  ULDC.64 UR4, c[0x4][0x68] ;  /* 0x01001a0000047ab9 */ /* 0x000fe20000000a00 */
[----:B------:R-:W-:Y:S01]  /*1580*/  ULDC.64 UR6, c[0x4][0x8] ;  /* 0x0100020000067ab9 */ /* 0x000fe20000000a00 */
[----:B------:R-:W-:Y:S01]  /*1590*/  IMAD.U32 R4, RZ, RZ, UR4 ;  /* 0x00000004ff047e24 */ /* 0x000fe2000f8e00ff */
[----:B------:R0:W1:Y:S01]  /*15a0*/  LDC.64 R14, c[0x4][R0] ;  /* 0x01000000000e7b82 */ /* 0x0000620000000a00 */
[----:B------:R-:W-:Y:S01]  /*15b0*/  IMAD.U32 R5, RZ, RZ, UR5 ;  /* 0x00000005ff057e24 */ /* 0x000fe2000f8e00ff */
[----:B------:R-:W-:Y:S01]  /*15c0*/  ULDC.64 UR4, c[0x4][0x70] ;  /* 0x01001c0000047ab9 */ /* 0x000fe20000000a00 */
[----:B------:R-:W-:Y:S02]  /*15d0*/  IMAD.U32 R10, RZ, RZ, UR6 ;  /* 0x00000006ff0a7e24 */ /* 0x000fe4000f8e00ff */
[----:B------:R-:W-:Y:S02]  /*15e0*/  IMAD.U32 R6, RZ, RZ, UR4 ;  /* 0x00000004ff067e24 */ /* 0x000fe4000f8e00ff */
[----:B------:R-:W-:-:S02]  /*15f0*/  IMAD.U32 R7, RZ, RZ, UR5 ;  /* 0x00000005ff077e24 */ /* 0x000fc4000f8e00ff */
[----:B------:R-:W-:Y:S02]  /*1600*/  IMAD.U32 R11, RZ, RZ, UR7 ;  /* 0x00000007ff0b7e24 */ /* 0x000fe4000f8e00ff */
[----:B------:R-:W-:Y:S02]  /*1610*/  IMAD.MOV.U32 R8, RZ, RZ, 0x1e1 ;  /* 0x000001e1ff087424 */ /* 0x000fe400078e00ff */
[----:B------:R-:W-:Y:S02]  /*1620*/  IMAD.MOV.U32 R12, RZ, RZ, 0x1 ;  /* 0x00000001ff0c7424 */ /* 0x000fe400078e00ff */
[----:B0-----:R-:W-:-:S07]  /*1630*/  IMAD.MOV.U32 R13, RZ, RZ, RZ ;  /* 0x000000ffff0d7224 */ /* 0x001fce00078e00ff */
[----:B------:R-:W-:-:S07]  /*1640*/  LEPC R20, `(.L_x_17) ;  /* 0x000000001014794e */ /* 0x000fce0000000000 */
[----:B-1---5:R-:W-:Y:S05]  /*1650*/  CALL.ABS.NOINC R14 ;  /* 0x000000000e007343 */ /* 0x022fea0003c00000 */
.L_x_17:
[----:B------:R-:W-:-:S13]  /*1660*/  ISETP.NE.AND P0, PT, R102, 0x3, PT ;  /* 0x000000036600780c */ /* 0x000fda0003f05270 */
[----:B------:R-:W-:Y:S05]  /*1670*/  @!P0 BRA `(.L_x_18) ;  /* 0x0000000000048947 */ /* 0x000fea0003800000 */
[----:B------:R-:W-:Y:S01]  /*1680*/  BPT.TRAP 0x1 ;  /* 0x000000040000795c */ /* 0x000fe20000300000 */
.L_x_18:
[----:B------:R-:W0:Y:S01]  /*1690*/  S2UR UR5, SR_CgaCtaId ;  /* 0x00000000000579c3 */ /* 0x000e220000008800 */
[----:B------:R-:W-:Y:S01]  /*16a0*/  UMOV UR4, 0x400 ;  /* 0x0000040000047882 */ /* 0x000fe20000000000 */
[----:B------:R-:W-:Y:S02]  /*16b0*/  IMAD.U32 R0, RZ, RZ, UR40 ;  /* 0x00000028ff007e24 */ /* 0x000fe4000f8e00ff */
[----:B------:R-:W-:-:S03]  /*16c0*/  IMAD.U32 R3, RZ, RZ, UR42 ;  /* 0x0000002aff037e24 */ /* 0x000fc6000f8e00ff */
[----:B------:R-:W-:Y:S01]  /*16d0*/  SHF.L.U32 R0, R0, 0x1f, RZ ;  /* 0x0000001f00007819 */ /* 0x000fe200000006ff */
[----:B0-----:R-:W-:-:S06]  /*16e0*/  ULEA UR4, UR5, UR4, 0x18 ;  /* 0x0000000405047291 */ /* 0x001fcc000f8ec03f */
[----:B------:R-:W-:-:S04]  /*16f0*/  IMAD.U32 R6, RZ, RZ, UR4 ;  /* 0x00000004ff067e24 */ /* 0x000fc8000f8e00ff */
[----:B------:R-:W-:-:S04]  /*1700*/  IMAD R3, R3, 0x8, R6 ;  /* 0x0000000803037824 */ /* 0x000fc800078e0206 */
[----:B------:R0:W1:Y:S01]  /*1710*/  SYNCS.PHASECHK.TRANS64.TRYWAIT P1, [R3+URZ], R0 ;  /* 0x00000000030075a7 */ /* 0x000062000802017f */
[----:B------:R-:W-:Y:S05]  /*1720*/  @!P0 BRA `(.L_x_19) ;  /* 0x0000000000048947 */ /* 0x000fea0003800000 */
[----:B------:R-:W-:Y:S01]  /*1730*/  BPT.TRAP 0x1 ;  /* 0x000000040000795c */ /* 0x000fe20000300000 */
.L_x_19:
[----:B------:R-:W-:-:S05]  /*1740*/  IMAD.U32 R4, RZ, RZ, UR44 ;  /* 0x0000002cff047e24 */ /* 0x000fca000f8e00ff */
[----:B------:R-:W-:Y:S01]  /*1750*/  ISETP.GE.AND P2, PT, R4, 0x1, PT ;  /* 0x000000010400780c */ /* 0x000fe20003f46270 */
[----:B-1----:R-:W-:-:S12]  /*1760*/  @P1 BRA `(.L_x_20) ;  /* 0x0000000000081947 */ /* 0x002fd80003800000 */
[----:B------:R-:W1:Y:S02]  /*1770*/  SYNCS.PHASECHK.TRANS64.TRYWAIT P1, [R3+URZ], R0 ;  /* 0x00000000030075a7 */ /* 0x000e64000802017f */
[----:B-1----:R-:W-:Y:S05]  /*1780*/  @!P1 BRA `(.L_x_21) ;  /* 0x0000006800a09947 */ /* 0x002fea0003800000 */
.L_x_20:
[----:B------:R-:W-:Y:S05]  /*1790*/  WARPSYNC.ALL ;  /* 0x0000000000007948 */ /* 0x000fea0003800000 */
[----:B------:R-:W-:Y:S01]  /*17a0*/  R2UR UR4, R6 ;  /* 0x00000000060472ca */ /* 0x000fe200000e0000 */
[----:B------:R-:W-:Y:S01]  /*17b0*/  ULEA UR5, UR42, UR45, 0xb ;  /* 0x0000002d2a057291 */ /* 0x000fe2000f8e583f */
[----:B------:R-:W-:Y:S01]  /*17c0*/  WARPGROUP.ARRIVE ;  /* 0x00000000000079c5 */ /* 0x000fe20000000000 */
[----:B------:R-:W-:Y:S01]  /*17d0*/  UMOV UR9, 0x40000040 ;  /* 0x4000004000097882 */ /* 0x000fe20000000000 */
[----:B------:R-:W-:-:S04]  /*17e0*/  UMOV UR11, 0x40000040 ;  /* 0x40000040000b7882 */ /* 0x000fc80000000000 */
[----:B------:R-:W-:-:S05]  /*17f0*/  UMOV UR8, UR5 ;  /* 0x0000000500087c82 */ /* 0x000fca0008000000 */
[----:B------:R-:W-:-:S04]  /*1800*/  UIADD3 UR4, UR4, 0x18100, URZ ;  /* 0x0001810004047890 */ /* 0x000fc8000fffe03f */
[----:B------:R-:W-:-:S04]  /*1810*/  USHF.R.U32.HI UR4, URZ, 0x4, UR4 ;  /* 0x000000043f047899 */ /* 0x000fc80008011604 */
[----:B------:R-:W-:-:S04]  /*1820*/  ULOP3.LUT UR4, UR4, 0x3fff, URZ, 0xc0, !UPT ;  /* 0x00003fff04047892 */ /* 0x000fc8000f8ec03f */
[----:B------:R-:W-:-:S04]  /*1830*/  ULOP3.LUT UR4, UR4, 0x10000, URZ, 0xfc, !UPT ;  /* 0x0001000004047892 */ /* 0x000fc8000f8efc3f */
[----:B------:R-:W-:-:S07]  /*1840*/  ULEA UR6, UR42, UR4, 0xb ;  /* 0x000000042a067291 */ /* 0x000fce000f8e583f */
[----:B------:R-:W-:Y:S02]  /*1850*/  UMOV UR10, UR6 ;  /* 0x00000006000a7c82 */ /* 0x000fe40008000000 */
[----:B------:R-:W-:Y:S01]  /*1860*/  HGMMA.64x128x16.F32.BF16 R24, gdesc[UR8], RZ, !UPT, gsb0 ;  /* 0x01e00000081879f0 */ /* 0x000fe2000c0018ff */
[----:B------:R-:W-:Y:S02]  /*1870*/  UIADD3 UR8, UR5, 0x2, URZ ;  /* 0x0000000205087890 */ /* 0x000fe4000fffe03f */
[----:B------:R-:W-:Y:S01]  /*1880*/  UIADD3 UR10, UR6, 0x2, URZ ;  /* 0x00000002060a7890 */ /* 0x000fe2000fffe03f */
[----:B------:R-:W-:Y:S01]  /*1890*/  UMOV UR9, 0x40000040 ;  /* 0x4000004000097882 */ /* 0x000fe20000000000 */
[----:B------:R-:W-:Y:S01]  /*18a0*/  UMOV UR11, 0x40000040 ;  /* 0x40000040000b7882 */ /* 0x000fe20000000000 */
[----:B------:R-:W-:Y:S02]  /*18b0*/  WARPGROUP.DEPBAR.LE gsb0, 0x0 ;  /* 0x00008000000079c5 */ /* 0x000fe40000010000 */
[----:B------:R-:W-:-:S06]  /*18c0*/  WARPGROUP.ARRIVE ;  /* 0x00000000000079c5 */ /* 0x000fcc0000000000 */
[----:B------:R-:W-:Y:S01]  /*18d0*/  HGMMA.64x128x16.F32.BF16 R24, gdesc[UR8], R24, gsb0 ;  /* 0x01e00000081879f0 */ /* 0x000fe20008001818 */
        /* <DEDUP_REMOVED lines=41> */
[----:B------:R-:W-:Y:S03]  /*1b70*/  HGMMA.64x128x16.F32.BF16 R24, gdesc[UR8], R24, gsb0 ;  /* 0x01e00000081879f0 */ /* 0x000fe60008001818 */
[----:B------:R-:W-:Y:S02]  /*1b80*/  WARPGROUP.DEPBAR.LE gsb0, 0x0 ;  /* 0x00008000000079c5 */ /* 0x000fe40000010000 */
[----:B------:R-:W-:Y:S05]  /*1b90*/  @!P2 BRA `(.L_x_22) ;  /* 0x000000040098a947 */ /* 0x000fea0003800000 */
[----:B------:R-:W-:Y:S01]  /*1ba0*/  UIADD3 UR5, UR42, 0x1, URZ ;  /* 0x000000012a057890 */ /* 0x000fe2000fffe03f */
[----:B01----:R-:W-:Y:S02]  /*1bb0*/  IMAD.U32 R0, RZ, RZ, UR44 ;  /* 0x0000002cff007e24 */ /* 0x003fe4000f8e00ff */
[----:B------:R-:W-:Y:S01]  /*1bc0*/  IMAD.U32 R3, RZ, RZ, UR42 ;  /* 0x0000002aff037e24 */ /* 0x000fe2000f8e00ff */
[----:B------:R-:W-:-:S04]  /*1bd0*/  UISETP.NE.AND UP0, UPT, UR5, 0x3, UPT ;  /* 0x000000030500788c */ /* 0x000fc8000bf05270 */
[----:B------:R-:W-:Y:S02]  /*1be0*/  USEL UR6, URZ, 0x1, UP0 ;  /* 0x000000013f067887 */ /* 0x000fe40008000000 */
[----:B------:R-:W-:Y:S02]  /*1bf0*/  USEL UR5, UR5, URZ, UP0 ;  /* 0x0000003f05057287 */ /* 0x000fe40008000000 */
[----:B------:R-:W-:-:S06]  /*1c00*/  ULOP3.LUT UR6, UR40, UR6, URZ, 0x3c, !UPT ;  /* 0x0000000628067292 */ /* 0x000fcc000f8e3c3f */
[----:B------:R-:W-:-:S07]  /*1c10*/  IMAD.U32 R7, RZ, RZ, UR6 ;  /* 0x00000006ff077e24 */ /* 0x000fce000f8e00ff */
.L_x_29:
[----:B------:R-:W-:Y:S05]  /*1c20*/  @!P0 BRA `(.L_x_23) ;  /* 0x0000000000048947 */ /* 0x000fea0003800000 */
[----:B------:R-:W-:Y:S01]  /*1c30*/  BPT.TRAP 0x1 ;  /* 0x000000040000795c */ /* 0x000fe20000300000 */
.L_x_23:
[----:B------:R-:W0:Y:S01]  /*1c40*/  S2UR UR7, SR_CgaCtaId ;  /* 0x00000000000779c3 */ /* 0x000e220000008800 */
[----:B------:R-:W-:Y:S01]  /*1c50*/  UMOV UR6, 0x400 ;  /* 0x0000040000067882 */ /* 0x000fe20000000000 */
[----:B------:R-:W-:Y:S01]  /*1c60*/  IMAD.U32 R5, RZ, RZ, UR5 ;  /* 0x00000005ff057e24 */ /* 0x000fe2000f8e00ff */
[----:B------:R-:W-:Y:S01]  /*1c70*/  SHF.L.U32 R4, R7, 0x1f, RZ ;  /* 0x0000001f07047819 */ /* 0x000fe200000006ff */
[----:B0-----:R-:W-:-:S06]  /*1c80*/  ULEA UR6, UR7, UR6, 0x18 ;  /* 0x0000000607067291 */ /* 0x001fcc000f8ec03f */
[----:B------:R-:W-:-:S04]  /*1c90*/  IMAD.U32 R6, RZ, RZ, UR6 ;  /* 0x00000006ff067e24 */ /* 0x000fc8000f8e00ff */
[----:B------:R-:W-:-:S04]  /*1ca0*/  IMAD R5, R5, 0x8, R6 ;  /* 0x0000000805057824 */ /* 0x000fc800078e0206 */
[----:B------:R0:W1:Y:S01]  /*1cb0*/  SYNCS.PHASECHK.TRANS64.TRYWAIT P1, [R5+URZ], R4 ;  /* 0x00000004050075a7 */ /* 0x000062000802017f */
[----:B------:R-:W-:Y:S05]  /*1cc0*/  @!P0 BRA `(.L_x_24) ;  /* 0x0000000000048947 */ /* 0x000fea0003800000 */
[----:B------:R-:W-:Y:S01]  /*1cd0*/  BPT.TRAP 0x1 ;  /* 0x000000040000795c */ /* 0x000fe20000300000 */
.L_x_24:
[----:B-1----:R-:W-:Y:S05]  /*1ce0*/  @P1 BRA `(.L_x_25) ;  /* 0x0000000000081947 */ /* 0x002fea0003800000 */
[----:B------:R-:W1:Y:S02]  /*1cf0*/  SYNCS.PHASECHK.TRANS64.TRYWAIT P1, [R5+URZ], R4 ;  /* 0x00000004050075a7 */ /* 0x000e64000802017f */
[----:B-1----:R-:W-:Y:S05]  /*1d00*/  @!P1 BRA `(.L_x_26) ;  /* 0x0000006400549947 */ /* 0x002fea0003800000 */
.L_x_25:
[----:B------:R-:W-:Y:S01]  /*1d10*/  ULEA UR6, UR5, UR45, 0xb ;  /* 0x0000002d05067291 */ /* 0x000fe2000f8e583f */
[----:B------:R-:W-:Y:S01]  /*1d20*/  WARPGROUP.ARRIVE ;  /* 0x00000000000079c5 */ /* 0x000fe20000000000 */
[----:B------:R-:W-:Y:S01]  /*1d30*/  ULEA UR7, UR5, UR4, 0xb ;  /* 0x0000000405077291 */ /* 0x000fe2000f8e583f */
[----:B------:R-:W-:Y:S01]  /*1d40*/  UMOV UR9, 0x40000040 ;  /* 0x4000004000097882 */ /* 0x000fe20000000000 */
[----:B------:R-:W-:-:S03]  /*1d50*/  UMOV UR11, 0x40000040 ;  /* 0x40000040000b7882 */ /* 0x000fc60000000000 */
[----:B------:R-:W-:Y:S02]  /*1d60*/  UMOV UR8, UR6 ;  /* 0x0000000600087c82 */ /* 0x000fe40008000000 */
[----:B------:R-:W-:Y:S02]  /*1d70*/  UMOV UR10, UR7 ;  /* 0x00000007000a7c82 */ /* 0x000fe40008000000 */
[----:B------:R-:W-:Y:S01]  /*1d80*/  HGMMA.64x128x16.F32.BF16 R24, gdesc[UR8], R24, gsb0 ;  /* 0x01e00000081879f0 */ /* 0x000fe20008001818 */
[----:B------:R-:W-:Y:S02]  /*1d90*/  UIADD3 UR8, UR6, 0x2, URZ ;  /* 0x0000000206087890 */ /* 0x000fe4000fffe03f */
[----:B------:R-:W-:Y:S01]  /*1da0*/  UIADD3 UR10, UR7, 0x2, URZ ;  /* 0x00000002070a7890 */ /* 0x000fe2000fffe03f */
[----:B------:R-:W-:Y:S01]  /*1db0*/  UMOV UR9, 0x40000040 ;  /* 0x4000004000097882 */ /* 0x000fe20000000000 */
[----:B------:R-:W-:Y:S01]  /*1dc0*/  UMOV UR11, 0x40000040 ;  /* 0x40000040000b7882 */ /* 0x000fe20000000000 */
[----:B------:R-:W-:-:S02]  /*1dd0*/  WARPGROUP.DEPBAR.LE gsb0, 0x0 ;  /* 0x00008000000079c5 */ /* 0x000fc40000010000 */
        /* <DEDUP_REMOVED lines=46> */
[----:B------:R-:W-:Y:S01]  /*20c0*/  BPT.TRAP 0x1 ;  /* 0x000000040000795c */ /* 0x000fe20000300000 */
.L_x_27:
[----:B------:R-:W-:-:S13]  /*20d0*/  ISETP.NE.AND P1, PT, R22, RZ, PT ;  /* 0x000000ff1600720c */ /* 0x000fda0003f25270 */
[----:B01----:R-:W-:-:S04]  /*20e0*/  @P1 IMAD R4, R3, 0x8, R6 ;  /* 0x0000000803041824 */ /* 0x003fc800078e0206 */
[----:B------:R-:W-:-:S05]  /*20f0*/  @P1 VIADD R4, R4, 0x18 ;  /* 0x0000001804041836 */ /* 0x000fca0000000000 */
[----:B------:R-:W-:-:S04]  /*2100*/  @P1 PRMT R4, R19, 0x654, R4 ;  /* 0x0000065413041816 */ /* 0x000fc80000000004 */
[----:B------:R0:W-:Y:S01]  /*2110*/  @P1 SYNCS.ARRIVE.TRANS64.RED.A1T0 RZ, [R4+URZ], RZ ;  /* 0x000000ff04ff19a7 */ /* 0x0001e2000810043f */
[----:B------:R-:W-:-:S13]  /*2120*/  ISETP.GT.U32.AND P1, PT, R18, 0x1, PT ;  /* 0x000000011200780c */ /* 0x000fda0003f24070 */
[----:B0-----:R-:W-:Y:S05]  /*2130*/  @P1 BRA `(.L_x_28) ;  /* 0x0000000000041947 */ /* 0x001fea0003800000 */
[----:B------:R-:W-:Y:S01]  /*2140*/  BPT.TRAP 0x1 ;  /* 0x000000040000795c */ /* 0x000fe20000300000 */
.L_x_28:
[----:B------:R-:W-:Y:S01]  /*2150*/  UIADD3 UR5, UR5, 0x1, URZ ;  /* 0x0000000105057890 */ /* 0x000fe2000fffe03f */
[C---:B------:R-:W-:Y:S01]  /*2160*/  ISETP.GT.AND P2, PT, R0.reuse, 0x1, PT ;  /* 0x000000010000780c */ /* 0x040fe20003f44270 */
[----:B------:R-:W-:Y:S02]  /*2170*/  VIADD R3, R3, 0x1 ;  /* 0x0000000103037836 */ /* 0x000fe40000000000 */
[----:B------:R-:W-:Y:S01]  /*2180*/  UISETP.NE.AND UP0, UPT, UR5, 0x3, UPT ;  /* 0x000000030500788c */ /* 0x000fe2000bf05270 */
[----:B------:R-:W-:Y:S02]  /*2190*/  VIADD R0, R0, 0xffffffff ;  /* 0xffffffff00007836 */ /* 0x000fe40000000000 */
[C---:B------:R-:W-:Y:S01]  /*21a0*/  ISETP.NE.AND P1, PT, R3.reuse, 0x3, PT ;  /* 0x000000030300780c */ /* 0x040fe20003f25270 */
[----:B------:R-:W-:Y:S02]  /*21b0*/  USEL UR6, URZ, 0x1, UP0 ;  /* 0x000000013f067887 */ /* 0x000fe40008000000 */
[----:B------:R-:W-:Y:S01]  /*21c0*/  USEL UR5, UR5, URZ, UP0 ;  /* 0x0000003f05057287 */ /* 0x000fe20008000000 */
[----:B------:R-:W-:-:S03]  /*21d0*/  SEL R3, R3, RZ, P1 ;  /* 0x000000ff03037207 */ /* 0x000fc60000800000 */
[----:B------:R-:W-:Y:S01]  /*21e0*/  LOP3.LUT R7, R7, UR6, RZ, 0x3c, !PT ;  /* 0x0000000607077c12 */ /* 0x000fe2000f8e3cff */
[----:B------:R-:W-:Y:S07]  /*21f0*/  @P2 BRA `(.L_x_29) ;  /* 0xfffffff800882947 */ /* 0x000fee000383ffff */
.L_x_22:
[----:B01----:R-:W0:Y:S02]  /*2200*/  LDC R0, c[0x0][0x28c] ;  /* 0x0000a300ff007b82 */ /* 0x003e240000000800 */
[----:B0-----:R-:W-:-:S13]  /*2210*/  ISETP.GE.AND P1, PT, R0, 0x1, PT ;  /* 0x000000010000780c */ /* 0x001fda0003f26270 */
[----:B------:R-:W-:Y:S05]  /*2220*/  @!P1 BRA `(.L_x_30) ;  /* 0x0000000000449947 */ /* 0x000fea0003800000 */
[----:B------:R-:W-:Y:S05]  /*2230*/  @!P0 BRA `(.L_x_31) ;  /* 0x0000000000048947 */ /* 0x000fea0003800000 */
[----:B------:R-:W-:Y:S01]  /*2240*/  BPT.TRAP 0x1 ;  /* 0x000000040000795c */ /* 0x000fe20000300000 */
.L_x_31:
[----:B------:R-:W-:-:S13]  /*2250*/  ISETP.NE.AND P0, PT, R22, RZ, PT ;  /* 0x000000ff1600720c */ /* 0x000fda0003f05270 */
[----:B------:R-:W-:-:S05]  /*2260*/  VOTEU.ANY UP0, P0 ;  /* 0x00000000003f7886 */ /* 0x000fca0000000100 */
[----:B------:R-:W-:-:S06]  /*2270*/  @UP0 UIADD3 UR4, UR44, UR42, URZ ;  /* 0x0000002a2c040290 */ /* 0x000fcc000fffe03f */
[----:B------:R-:W-:Y:S02]  /*2280*/  IMAD.U32 R4, RZ, RZ, UR4 ;  /* 0x00000004ff047e24 */ /* 0x000fe4000f8e00ff */
[----:B------:R-:W-:Y:S02]  /*2290*/  IMAD.U32 R3, RZ, RZ, UR4 ;  /* 0x00000004ff037e24 */ /* 0x000fe4000f8e00ff */
[----:B------:R-:W-:-:S05]  /*22a0*/  @P0 IMAD.WIDE.U32 R4, R4, -0x55555555, RZ ;  /* 0xaaaaaaab04040825 */ /* 0x000fca00078e00ff */
[----:B------:R-:W-:-:S05]  /*22b0*/  @P0 SHF.R.U32.HI R0, RZ, 0x1, R5 ;  /* 0x00000001ff000819 */ /* 0x000fca0000011605 */
[----:B------:R-:W-:-:S04]  /*22c0*/  @P0 IMAD R0, R0, -0x3, R3 ;  /* 0xfffffffd00000824 */ /* 0x000fc800078e0203 */
[----:B------:R-:W-:-:S04]  /*22d0*/  @P0 IMAD R0, R0, 0x8, R6 ;  /* 0x0000000800000824 */ /* 0x000fc800078e0206 */
[----:B------:R-:W-:-:S05]  /*22e0*/  @P0 VIADD R0, R0, 0x18 ;  /* 0x0000001800000836 */ /* 0x000fca0000000000 */
[----:B------:R-:W-:-:S04]  /*22f0*/  @P0 PRMT R0, R19, 0x654, R0 ;  /* 0x0000065413000816 */ /* 0x000fc80000000000 */
[----:B------:R0:W-:Y:S01]  /*2300*/  @P0 SYNCS.ARRIVE.TRANS64.RED.A1T0 RZ, [R0+URZ], RZ ;  /* 0x000000ff00ff09a7 */ /* 0x0001e2000810043f */
[----:B------:R-:W-:-:S13]  /*2310*/  ISETP.GT.U32.AND P0, PT, R18, 0x1, PT ;  /* 0x000000011200780c */ /* 0x000fda0003f04070 */
[----:B0-----:R-:W-:Y:S05]  /*2320*/  @P0 BRA `(.L_x_30) ;  /* 0x0000000000040947 */ /* 0x001fea0003800000 */
[----:B------:R-:W-:Y:S01]  /*2330*/  BPT.TRAP 0x1 ;  /* 0x000000040000795c */ /* 0x000fe20000300000 */
.L_x_30:
[----:B------:R-:W-:Y:S01]  /*2340*/  IMAD.SHL.U32 R100, R100, 0x80, RZ ;  /* 0x0000008064647824 */ /* 0x000fe200078e00ff */
[----:B------:R-:W-:Y:S01]  /*2350*/  UIADD3 UR42, UR43, UR42, URZ ;  /* 0x0000002a2b2a7290 */ /* 0x000fe2000fffe03f */
[----:B------:R-:W-:Y:S01]  /*2360*/  SHF.R.S32.HI R11, RZ, 0x1f, R101 ;  /* 0x0000001fff0b7819 */ /* 0x000fe20000011465 */
[----:B------:R-:W-:Y:S01]  /*2370*/  UISETP.GE.U32.AND UP1, UPT, UR43, 0x3, UPT ;  /* 0x000000032b00788c */ /* 0x000fe2000bf26070 */
[----:B------:R-:W-:Y:S01]  /*2380*/  IMAD.SHL.U32 R6, R103, 0x80, RZ ;  /* 0x0000008067067824 */ /* 0x000fe200078e00ff */
[----:B------:R-:W-:Y:S01]  /*2390*/  ULDC UR7, c[0x0][0x288] ;  /* 0x0000a20000077ab9 */ /* 0x000fe20000000800 */
[C---:B------:R-:W-:Y:S01]  /*23a0*/  LOP3.LUT R8, R100.reuse, 0x6, R95, 0xf8, !PT ;  /* 0x0000000664087812 */ /* 0x040fe200078ef85f */
[----:B------:R-:W-:Y:S01]  /*23b0*/  UISETP.GT.U32.AND UP0, UPT, UR42, 0x2, UPT ;  /* 0x000000022a00788c */ /* 0x000fe2000bf04070 */
[----:B------:R-:W-:Y:S01]  /*23c0*/  ISETP.GE.AND P0, PT, R100, UR7, PT ;  /* 0x0000000764007c0c */ /* 0x000fe2000bf06270 */
[----:B------:R-:W-:Y:S01]  /*23d0*/  ULDC.64 UR4, c[0x0][0x5d0] ;  /* 0x0001740000047ab9 */ /* 0x000fe20000000a00 */
[--C-:B------:R-:W-:Y:S01]  /*23e0*/  SHF.R.S32.HI R9, RZ, 0x1f, R8.reuse ;  /* 0x0000001fff097819 */ /* 0x100fe20000011408 */
[----:B------:R-:W-:Y:S01]  /*23f0*/  ULDC UR10, c[0x0][0x284] ;  /* 0x0000a100000a7ab9 */ /* 0x000fe20000000800 */
[----:B------:R-:W-:Y:S01]  /*2400*/  IMAD R0, R11, UR4, RZ ;  /* 0x000000040b007c24 */ /* 0x000fe2000f8e02ff */
[----:B------:R-:W-:Y:S01]  /*2410*/  UISETP.LT.U32.AND UP0, UPT, UR43, 0x3, UP0 ;  /* 0x000000032b00788c */ /* 0x000fe20008701070 */
[----:B------:R-:W-:Y:S01]  /*2420*/  ISETP.GE.OR P0, PT, R6, UR10, P0 ;  /* 0x0000000a06007c0c */ /* 0x000fe20008706670 */
[----:B------:R-:W-:Y:S01]  /*2430*/  IMAD.WIDE.U32 R4, R101, UR4, R8 ;  /* 0x0000000465047c25 */ /* 0x000fe2000f8e0008 */
[----:B------:R-:W-:Y:S01]  /*2440*/  ULDC.64 UR8, c[0x0][0x5c8] ;  /* 0x0001720000087ab9 */ /* 0x000fe20000000a00 */
[----:B------:R-:W-:-:S02]  /*2450*/  USEL UR6, URZ, 0x1, !UP0 ;  /* 0x000000013f067887 */ /* 0x000fc4000c000000 */
[----:B------:R-:W-:Y:S01]  /*2460*/  IMAD R3, R101, UR5, R0 ;  /* 0x0000000565037c24 */ /* 0x000fe2000f8e0200 */
[----:B------:R-:W-:Y:S01]  /*2470*/  @UP1 UIMAD.WIDE.U32 UR4, UR42, -0x55555555, URZ ;  /* 0xaaaaaaab2a0418a5 */ /* 0x000fe2000f8e003f */
[----:B------:R-:W-:Y:S01]  /*2480*/  IMAD.WIDE R104, R103, 0x80, R88 ;  /* 0x0000008067687825 */ /* 0x000fe200078e0258 */
[----:B------:R-:W-:Y:S02]  /*2490*/  ULOP3.LUT UR40, UR40, UR6, URZ, 0x3c, !UPT ;  /* 0x0000000628287292 */ /* 0x000fe4000f8e3c3f */
[----:B------:R-:W-:Y:S01]  /*24a0*/  @UP1 USHF.R.U32.HI UR4, URZ, 0x1, UR5 ;  /* 0x000000013f041899 */ /* 0x000fe20008011605 */
[----:B------:R-:W-:Y:S02]  /*24b0*/  IMAD.IADD R5, R5, 0x1, R3 ;  /* 0x0000000105057824 */ /* 0x000fe400078e0203 */
[----:B------:R-:W-:Y:S01]  /*24c0*/  IMAD R3, R105, UR8, RZ ;  /* 0x0000000869037c24 */ /* 0x000fe2000f8e02ff */
[----:B------:R-:W-:Y:S01]  /*24d0*/  @UP1 ULOP3.LUT UR40, UR40, 0x1, UR4, 0x78, !UPT ;  /* 0x0000000128281892 */ /* 0x000fe2000f8e7804 */
[----:B------:R-:W-:-:S04]  /*24e0*/  IMAD.WIDE.U32 R106, R104, UR8, R4 ;  /* 0x00000008686a7c25 */ /* 0x000fc8000f8e0004 */
[----:B------:R-:W-:Y:S02]  /*24f0*/  IMAD R7, R104, UR9, R3 ;  /* 0x0000000968077c24 */ /* 0x000fe4000f8e0203 */
[----:B------:R-:W-:Y:S01]  /*2500*/  IMAD.MOV.U32 R0, RZ, RZ, -0x1 ;  /* 0xffffffffff007424 */ /* 0x000fe200078e00ff */
[----:B------:R-:W-:Y:S06]  /*2510*/  @P0 BRA `(.L_x_32) ;  /* 0x00000040001c0947 */ /* 0x000fec0003800000 */
[----:B-----5:R-:W-:Y:S01]  /*2520*/  FSETP.NEU.AND P0, PT, R90, RZ, PT ;  /* 0x000000ff5a00720b */ /* 0x020fe20003f0d000 */
[----:B------:R-:W-:Y:S01]  /*2530*/  IMAD.IADD R4, R94, 0x1, -R100 ;  /* 0x000000015e047824 */ /* 0x000fe200078e0a64 */
[----:B------:R-:W-:Y:S01]  /*2540*/  BSSY B0, `(.L_x_32) ;  /* 0x0000404000007945 */ /* 0x000fe20003800000 */
[----:B------:R-:W-:Y:S02]  /*2550*/  IMAD.IADD R3, R99, 0x1, -R6 ;  /* 0x0000000163037824 */ /* 0x000fe400078e0a06 */
[----:B------:R-:W-:Y:S01]  /*2560*/  IMAD.IADD R103, R107, 0x1, R7 ;  /* 0x000000016b677824 */ /* 0x000fe200078e0207 */
[----:B------:R-:W-:-:S04]  /*2570*/  ISETP.GT.AND P2, PT, R4, RZ, PT ;  /* 0x000000ff0400720c */ /* 0x000fc80003f44270 */
[----:B------:R-:W-:-:S03]  /*2580*/  ISETP.GT.AND P1, PT, R3, RZ, P2 ;  /* 0x000000ff0300720c */ /* 0x000fc60001724270 */
[----:B------:R-:W-:Y:S10]  /*2590*/  @!P0 BRA `(.L_x_33) ;  /* 0x0000002c00288947 */ /* 0x000ff40003800000 */
[----:B------:R-:W0:Y:S01]  /*25a0*/  LDC.64 R110, c[0x0][0x5b8] ;  /* 0x00016e00ff6e7b82 */ /* 0x000e220000000a00 */
[----:B------:R-:W-:-:S07]  /*25b0*/  ULDC.64 UR4, c[0x0][0x5c0] ;  /* 0x0001700000047ab9 */ /* 0x000fce0000000a00 */
[----:B------:R-:W1:Y:S08]  /*25c0*/  LDC.64 R112, c[0x0][0x5b0] ;  /* 0x00016c00ff707b82 */ /* 0x000e700000000a00 */
[----:B------:R-:W2:Y:S01]  /*25d0*/  LDC.64 R114, c[0x0][0x5a8] ;  /* 0x00016a00ff727b82 */ /* 0x000ea20000000a00 */
[-C--:B0-----:R-:W-:Y:S02]  /*25e0*/  IMAD R6, R11, R110.reuse, RZ ;  /* 0x0000006e0b067224 */ /* 0x081fe400078e02ff */
[----:B------:R-:W-:-:S04]  /*25f0*/  IMAD.WIDE.U32 R108, R101, R110, R8 ;  /* 0x0000006e656c7225 */ /* 0x000fc800078e0008 */
[----:B------:R-:W-:Y:S02]  /*2600*/  IMAD R107, R101, R111, R6 ;  /* 0x0000006f656b7224 */ /* 0x000fe400078e0206 */
[-C--:B-1----:R-:W-:Y:S02]  /*2610*/  IMAD R5, R105, R112.reuse, RZ ;  /* 0x0000007069057224 */ /* 0x082fe400078e02ff */
[----:B------:R-:W-:Y:S02]  /*2620*/  IMAD.IADD R13, R109, 0x1, R107 ;  /* 0x000000016d0d7824 */ /* 0x000fe400078e026b */
[----:B------:R-:W-:Y:S02]  /*2630*/  IMAD.MOV.U32 R12, RZ, RZ, R108 ;  /* 0x000000ffff0c7224 */ /* 0x000fe400078e006c */
[C---:B------:R-:W-:Y:S02]  /*2640*/  IMAD R111, R104.reuse, R113, R5 ;  /* 0x00000071686f7224 */ /* 0x040fe400078e0205 */
[----:B------:R-:W-:-:S04]  /*2650*/  IMAD.WIDE.U32 R6, R104, R112, R12 ;  /* 0x0000007068067225 */ /* 0x000fc800078e000c */
[----:B------:R-:W-:Y:S01]  /*2660*/  IMAD.IADD R5, R7, 0x1, R111 ;  /* 0x0000000107057824 */ /* 0x000fe200078e026f */
[----:B--2---:R-:W-:-:S04]  /*2670*/  LEA R14, P0, R6, R114, 0x1 ;  /* 0x00000072060e7211 */ /* 0x004fc800078008ff */
[----:B------:R-:W-:-:S05]  /*2680*/  LEA.HI.X R15, R6, R115, R5, 0x1, P0 ;  /* 0x00000073060f7211 */ /* 0x000fca00000f0c05 */
[----:B------:R0:W2:Y:S01]  /*2690*/  @P1 LDG.E.LTC128B.U16 R5, desc[UR36][R14.64] ;  /* 0x000000240e051981 */ /* 0x0000a2000c1e1520 */
[----:B------:R-:W-:Y:S01]  /*26a0*/  LEA R10, P0, R106, UR4, 0x1 ;  /* 0x000000046a0a7c11 */ /* 0x000fe2000f8008ff */
[----:B------:R-:W-:Y:S01]  /*26b0*/  IMAD.WIDE.U32 R6, R104, R112, R8 ;  /* 0x0000007068067225 */ /* 0x000fe200078e0008 */
[----:B------:R-:W-:Y:S03]  /*26c0*/  BSSY B1, `(.L_x_34) ;  /* 0x0000012000017945 */ /* 0x000fe60003800000 */
[----:B------:R-:W-:Y:S02]  /*26d0*/  IMAD.IADD R7, R111, 0x1, R7 ;  /* 0x000000016f077824 */ /* 0x000fe400078e0207 */
[----:B------:R-:W-:Y:S01]  /*26e0*/  IMAD.WIDE.U32 R20, R101, R110, R6 ;  /* 0x0000006e65147225 */ /* 0x000fe200078e0006 */
[----:B0-----:R-:W-:-:S03]  /*26f0*/  SHF.L.U64.HI R15, R112, 0x3, R113 ;  /* 0x00000003700f7819 */ /* 0x001fc60000010271 */
[----:B------:R-:W-:Y:S01]  /*2700*/  IMAD.IADD R7, R107, 0x1, R21 ;  /* 0x000000016b077824 */ /* 0x000fe200078e0215 */
[----:B------:R-:W-:Y:S01]  /*2710*/  LEA R6, P4, R20, R114, 0x1 ;  /* 0x0000007214067211 */ /* 0x000fe200078808ff */
[----:B------:R-:W-:-:S03]  /*2720*/  IMAD.SHL.U32 R14, R112, 0x8, RZ ;  /* 0x00000008700e7824 */ /* 0x000fc600078e00ff */
[----:B------:R-:W-:Y:S01]  /*2730*/  LEA.HI.X R7, R20, R115, R7, 0x1, P4 ;  /* 0x0000007314077211 */ /* 0x000fe200020f0c07 */
[----:B--2---:R-:W-:-:S04]  /*2740*/  IMAD.U32 R11, R5, 0x10000, RZ ;  /* 0x00010000050b7824 */ /* 0x004fc800078e00ff */
[----:B------:R-:W-:-:S04]  /*2750*/  FMUL R11, R11, R90 ;  /* 0x0000005a0b0b7220 */ /* 0x000fc80000400000 */
[----:B------:R-:W-:Y:S01]  /*2760*/  FFMA R24, R24, R23, R11 ;  /* 0x0000001718187223 */ /* 0x000fe2000000000b */
[----:B------:R-:W-:Y:S02]  /*2770*/  LEA.HI.X R11, R106, UR5, R103, 0x1, P0 ;  /* 0x000000056a0b7c11 */ /* 0x000fe400080f0c67 */
[----:B------:R-:W-:Y:S02]  /*2780*/  ISETP.GT.AND P0, PT, R4, 0x1, PT ;  /* 0x000000010400780c */ /* 0x000fe40003f04270 */
[----:B------:R-:W-:Y:S02]  /*2790*/  F2FP.BF16.F32.PACK_AB R24, RZ, R24 ;  /* 0x00000018ff18723e */ /* 0x000fe400000010ff */
[----:B------:R-:W-:-:S03]  /*27a0*/  ISETP.GT.AND P3, PT, R3, RZ, P0 ;  /* 0x000000ff0300720c */ /* 0x000fc60000764270 */
[----:B------:R0:W-:Y:S10]  /*27b0*/  @P1 STG.E.U16 desc[UR36][R10.64], R24 ;  /* 0x000000180a001986 */ /* 0x0001f4000c101524 */
[----:B------:R-:W-:Y:S05]  /*27c0*/  @!P3 BRA `(.L_x_35) ;  /* 0x000000000004b947 */ /* 0x000fea0003800000 */
[----:B------:R1:W5:Y:S02]  /*27d0*/  LDG.E.LTC128B.U16 R5, desc[UR36][R6.64+0x2] ;  /* 0x0000022406057981 */ /* 0x000364000c1e1520 */
.L_x_35:
[----:B------:R-:W-:Y:S05]  /*27e0*/  BSYNC B1 ;  /* 0x0000000000017941 */ /* 0x000fea0003800000 */
.L_x_34:
[----:B-----5:R-:W-:Y:S01]  /*27f0*/  IMAD.U32 R103, R5, 0x10000, RZ ;  /* 0x0001000005677824 */ /* 0x020fe200078e00ff */
[----:B------:R-:W-:Y:S01]  /*2800*/  ISETP.GT.AND P2, PT, R3, 0x8, P2 ;  /* 0x000000080300780c */ /* 0x000fe20001744270 */
[----:B------:R-:W-:Y:S01]  /*2810*/  IMAD.WIDE.U32 R20, R104, R112, R14 ;  /* 0x0000007068147225 */ /* 0x000fe200078e000e */
[----:B0-----:R-:W-:-:S03]  /*2820*/  PRMT R24, R5, 0x7610, R24 ;  /* 0x0000761005187816 */ /* 0x001fc60000000018 */
[----:B------:R-:W-:Y:S01]  /*2830*/  FMUL R12, R103, R90 ;  /* 0x0000005a670c7220 */ /* 0x000fe20000400000 */
[----:B------:R-:W-:Y:S01]  /*2840*/  IMAD.IADD R111, R111, 0x1, R21 ;  /* 0x000000016f6f7824 */ /* 0x000fe200078e0215 */
[----:B------:R-:W-:Y:S02]  /*2850*/  IADD3 R108, P1, R108, R20, RZ ;  /* 0x000000146c6c7210 */ /* 0x000fe40007f3e0ff */
[----:B------:R-:W-:-:S03]  /*2860*/  FFMA R12, R25, R23, R12 ;  /* 0x00000017190c7223 */ /* 0x000fc6000000000c */
[----:B------:R-:W-:Y:S02]  /*2870*/  IMAD.X R13, R111, 0x1, R13, P1 ;  /* 0x000000016f0d7824 */ /* 0x000fe400008e060d */
[----:B------:R-:W-:Y:S02]  /*2880*/  F2FP.BF16.F32.PACK_AB R12, RZ, R12 ;  /* 0x0000000cff0c723e */ /* 0x000fe400000010ff */
[----:B------:R-:W-:Y:S02]  /*2890*/  LEA R14, P1, R108, R114, 0x1 ;  /* 0x000000726c0e7211 */ /* 0x000fe400078208ff */
[----:B------:R-:W-:Y:S02]  /*28a0*/  PRMT R21, R12, 0x7610, R21 ;  /* 0x000076100c157816 */ /* 0x000fe40000000015 */
[----:B------:R-:W-:-:S03]  /*28b0*/  LEA.HI.X R15, R108, R115, R13, 0x1, P1 ;  /* 0x000000736c0f7211 */ /* 0x000fc600008f0c0d */
[----:B------:R0:W-:Y:S04]  /*28c0*/  @P3 STG.E.U16 desc[UR36][R10.64+0x2], R21 ;  /* 0x000002150a003986 */ /* 0x0001e8000c101524 */
[----:B------:R-:W2:Y:S01]  /*28d0*/  @P2 LDG.E.LTC128B.U16 R24, desc[UR36][R14.64] ;  /* 0x000000240e182981 */ /* 0x000ea2000c1e1520 */
[----:B------:R-:W-:Y:S01]  /*28e0*/  IADD3 R20, P1, R8, R20, RZ ;  /* 0x0000001408147210 */ /* 0x000fe20007f3e0ff */
[----:B------:R-:W-:Y:S01]  /*28f0*/  BSSY B1, `(.L_x_36) ;  /* 0x0000011000017945 */ /* 0x000fe20003800000 */
[----:B------:R-:W-:Y:S02]  /*2900*/  SHF.L.U64.HI R13, R91, 0x1, R92 ;  /* 0x000000015b0d7819 */ /* 0x000fe4000001025c */
[----:B------:R-:W-:Y:S01]  /*2910*/  ISETP.GT.AND P0, PT, R3, 0x8, P0 ;  /* 0x000000080300780c */ /* 0x000fe20000704270 */
[----:B0-----:R-:W-:Y:S01]  /*2920*/  IMAD.X R21, R9, 0x1, R111, P1 ;  /* 0x0000000109157824 */ /* 0x001fe200008e066f */
[----:B------:R-:W-:Y:S01]  /*2930*/  LEA R12, P1, R91, R10, 0x1 ;  /* 0x0000000a5b0c7211 */ /* 0x000fe200078208ff */
[----:B------:R-:W-:-:S04]  /*2940*/  IMAD.WIDE.U32 R20, R101, R110, R20 ;  /* 0x0000006e65147225 */ /* 0x000fc800078e0014 */
[----:B------:R-:W-:Y:S01]  /*2950*/  IMAD.X R13, R13, 0x1, R11, P1 ;  /* 0x000000010d0d7824 */ /* 0x000fe200008e060b */
[----:B------:R-:W-:Y:S01]  /*2960*/  LEA R8, P3, R20, R114, 0x1 ;  /* 0x0000007214087211 */ /* 0x000fe200078608ff */
[----:B------:R-:W-:-:S05]  /*2970*/  IMAD.IADD R9, R107, 0x1, R21 ;  /* 0x000000016b097824 */ /* 0x000fca00078e0215 */
[----:B------:R-:W-:Y:S01]  /*2980*/  LEA.HI.X R9, R20, R115, R9, 0x1, P3 ;  /* 0x0000007314097211 */ /* 0x000fe200018f0c09 */
[----:B--2---:R-:W-:-:S04]  /*2990*/  IMAD.U32 R5, R24, 0x10000, RZ ;  /* 0x0001000018057824 */ /* 0x004fc800078e00ff */
[----:B------:R-:W-:-:S04]  /*29a0*/  FMUL R5, R5, R90 ;  /* 0x0000005a05057220 */ /* 0x000fc80000400000 */
[----:B------:R-:W-:-:S05]  /*29b0*/  FFMA R5, R26, R23, R5 ;  /* 0x000000171a057223 */ /* 0x000fca0000000005 */
[----:B------:R-:W-:-:S05]  /*29c0*/  F2FP.BF16.F32.PACK_AB R5, RZ, R5 ;  /* 0x00000005ff05723e */ /* 0x000fca00000010ff */
[----:B------:R0:W-:Y:S01]  /*29d0*/  @P2 STG.E.U16 desc[UR36][R12.64], R5 ;  /* 0x000000050c002986 */ /* 0x0001e2000c101524 */
[----:B------:R-:W-:Y:S05]  /*29e0*/  @!P0 BRA `(.L_x_37) ;  /* 0x0000000000048947 */ /* 0x000fea0003800000 */
[----:B------:R2:W5:Y:S02]  /*29f0*/  LDG.E.LTC128B.U16 R24, desc[UR36][R8.64+0x2] ;  /* 0x0000022408187981 */ /* 0x000564000c1e1520 */
.L_x_37:
[----:B------:R-:W-:Y:S05]  /*2a00*/  BSYNC B1 ;  /* 0x0000000000017941 */ /* 0x000fea0003800000 */
.L_x_36:
[----:B0----5:R-:W-:Y:S01]  /*2a10*/  IMAD.U32 R5, R24, 0x10000, RZ ;  /* 0x0001000018057824 */ /* 0x021fe200078e00ff */
[----:B------:R-:W-:Y:S01]  /*2a20*/  ISETP.GT.AND P1, PT, R4, 0x8, PT ;  /* 0x000000080400780c */ /* 0x000fe20003f24270 */
[----:B------:R-:W-:Y:S02]  /*2a30*/  BSSY B1, `(.L_x_38) ;  /* 0x0000008000017945 */ /* 0x000fe40003800000 */
[----:B------:R-:W-:Y:S01]  /*2a40*/  FMUL R14, R5, R90 ;  /* 0x0000005a050e7220 */ /* 0x000fe20000400000 */
[----:B------:R-:W-:-:S03]  /*2a50*/  ISETP.GT.AND P2, PT, R3, RZ, P1 ;  /* 0x000000ff0300720c */ /* 0x000fc60000f44270 */
[----:B------:R-:W-:-:S05]  /*2a60*/  FFMA R14, R27, R23, R14 ;  /* 0x000000171b0e7223 */ /* 0x000fca000000000e */
[----:B------:R-:W-:-:S05]  /*2a70*/  F2FP.BF16.F32.PACK_AB R14, RZ, R14 ;  /* 0x0000000eff0e723e */ /* 0x000fca00000010ff */
[----:B------:R0:W-:Y:S01]  /*2a80*/  @P0 STG.E.U16 desc[UR36][R12.64+0x2], R14 ;  /* 0x0000020e0c000986 */ /* 0x0001e2000c101524 */
[----:B------:R-:W-:Y:S05]  /*2a90*/  @!P2 BRA `(.L_x_39) ;  /* 0x000000000004a947 */ /* 0x000fea0003800000 */
[----:B------:R3:W5:Y:S02]  /*2aa0*/  LDG.E.LTC128B.U16 R24, desc[UR36][R6.64+0x10] ;  /* 0x0000102406187981 */ /* 0x000764000c1e1520 */
.L_x_39:
[----:B------:R-:W-:Y:S05]  /*2ab0*/  BSYNC B1 ;  /* 0x0000000000017941 */ /* 0x000fea0003800000 */
.L_x_38:
[----:B-----5:R-:W-:Y:S01]  /*2ac0*/  IMAD.U32 R5, R24, 0x10000, RZ ;  /* 0x0001000018057824 */ /* 0x020fe200078e00ff */
        /* <DEDUP_REMOVED lines=9> */
.L_x_41:
[----:B------:R-:W-:Y:S05]  /*2b60*/  BSYNC B1 ;  /* 0x0000000000017941 */ /* 0x000fea0003800000 */
.L_x_40:
[----:B----45:R-:W-:Y:S01]  /*2b70*/  IMAD.U32 R5, R24, 0x10000, RZ ;  /* 0x0001000018057824 */ /* 0x030fe200078e00ff */
[----:B------:R-:W-:Y:S01]  /*2b80*/  ISETP.GT.AND P1, PT, R3, 0x8, P1 ;  /* 0x000000080300780c */ /* 0x000fe20000f24270 */
[----:B------:R-:W-:Y:S02]  /*2b90*/  BSSY B1, `(.L_x_42) ;  /* 0x0000007000017945 */ /* 0x000fe40003800000 */
[----:B0-----:R-:W-:-:S04]  /*2ba0*/  FMUL R14, R5, R90 ;  /* 0x0000005a050e7220 */ /* 0x001fc80000400000 */
[----:B------:R-:W-:-:S05]  /*2bb0*/  FFMA R14, R29, R23, R14 ;  /* 0x000000171d0e7223 */ /* 0x000fca000000000e */
[----:B------:R-:W-:-:S05]  /*2bc0*/  F2FP.BF16.F32.PACK_AB R14, RZ, R14 ;  /* 0x0000000eff0e723e */ /* 0x000fca00000010ff */
[----:B------:R0:W-:Y:S01]  /*2bd0*/  @P3 STG.E.U16 desc[UR36][R10.64+0x12], R14 ;  /* 0x0000120e0a003986 */ /* 0x0001e2000c101524 */
[----:B------:R-:W-:Y:S05]  /*2be0*/  @!P1 BRA `(.L_x_43) ;  /* 0x0000000000049947 */ /* 0x000fea0003800000 */
[----:B------:R4:W5:Y:S02]  /*2bf0*/  LDG.E.LTC128B.U16 R24, desc[UR36][R8.64+0x10] ;  /* 0x0000102408187981 */ /* 0x000964000c1e1520 */
.L_x_43:
[----:B------:R-:W-:Y:S05]  /*2c00*/  BSYNC B1 ;  /* 0x0000000000017941 */ /* 0x000fea0003800000 */
.L_x_42:
[----:B-----5:R-:W-:Y:S01]  /*2c10*/  IMAD.U32 R5, R24, 0x10000, RZ ;  /* 0x0001000018057824 */ /* 0x020fe200078e00ff */
[----:B------:R-:W-:Y:S01]  /*2c20*/  ISETP.GT.AND P0, PT, R3, 0x8, P0 ;  /* 0x000000080300780c */ /* 0x000fe20000704270 */
[----:B------:R-:W-:Y:S02]  /*2c30*/  BSSY B1, `(.L_x_44) ;  /* 0x0000007000017945 */ /* 0x000fe40003800000 */
[----:B------:R-:W-:-:S04]  /*2c40*/  FMUL R5, R5, R90 ;  /* 0x0000005a05057220 */ /* 0x000fc80000400000 */
[----:B------:R-:W-:-:S05]  /*2c50*/  FFMA R5, R30, R23, R5 ;  /* 0x000000171e057223 */ /* 0x000fca0000000005 */
[----:B------:R-:W-:-:S05]  /*2c60*/  F2FP.BF16.F32.PACK_AB R5, RZ, R5 ;  /* 0x00000005ff05723e */ /* 0x000fca00000010ff */
[----:B------:R0:W-:Y:S01]  /*2c70*/  @P1 STG.E.U16 desc[UR36][R12.64+0x10], R5 ;  /* 0x000010050c001986 */ /* 0x0001e2000c101524 */
[----:B------:R-:W-:Y:S05]  /*2c80*/  @!P0 BRA `(.L_x_45) ;  /* 0x0000000000048947 */ /* 0x000fea0003800000 */
[----:B------:R0:W5:Y:S02]  /*2c90*/  LDG.E.LTC128B.U16 R24, desc[UR36][R8.64+0x12] ;  /* 0x0000122408187981 */ /* 0x000164000c1e1520 */
.L_x_45:
[----:B------:R-:W-:Y:S05]  /*2ca0*/  BSYNC B1 ;  /* 0x0000000000017941 */ /* 0x000fea0003800000 */
.L_x_44:
        /* <DEDUP_REMOVED lines=10> */
.L_x_47:
[----:B------:R-:W-:Y:S05]  /*2d50*/  BSYNC B1 ;  /* 0x0000000000017941 */ /* 0x000fea0003800000 */
.L_x_46:
        /* <DEDUP_REMOVED lines=10> */
.L_x_49:
[----:B------:R-:W-:Y:S05]  /*2e00*/  BSYNC B1 ;  /* 0x0000000000017941 */ /* 0x000fea0003800000 */
.L_x_48:
[----:B0----5:R-:W-:Y:S01]  /*2e10*/  IMAD.U32 R5, R24, 0x10000, RZ ;  /* 0x0001000018057824 */ /* 0x021fe200078e00ff */
        /* <DEDUP_REMOVED lines=8> */
.L_x_51:
[----:B------:R-:W-:Y:S05]  /*2ea0*/  BSYNC B1 ;  /* 0x0000000000017941 */ /* 0x000fea0003800000 */
.L_x_50:
        /* <DEDUP_REMOVED lines=9> */
.L_x_53:
[----:B------:R-:W-:Y:S05]  /*2f40*/  BSYNC B1 ;  /* 0x0000000000017941 */ /* 0x000fea0003800000 */
.L_x_52:
        /* <DEDUP_REMOVED lines=10> */
.L_x_55:
[----:B------:R-:W-:Y:S05]  /*2ff0*/  BSYNC B1 ;  /* 0x0000000000017941 */ /* 0x000fea0003800000 */
.L_x_54:
        /* <DEDUP_REMOVED lines=10> */
.L_x_57:
[----:B------:R-:W-:Y:S05]  /*30a0*/  BSYNC B1 ;  /* 0x0000000000017941 */ /* 0x000fea0003800000 */
.L_x_56:
        /* <DEDUP_REMOVED lines=9> */
.L_x_59:
[----:B------:R-:W-:Y:S05]  /*3140*/  BSYNC B1 ;  /* 0x0000000000017941 */ /* 0x000fea0003800000 */
.L_x_58:
        /* <DEDUP_REMOVED lines=9> */
.L_x_61:
[----:B------:R-:W-:Y:S05]  /*31e0*/  BSYNC B1 ;  /* 0x0000000000017941 */ /* 0x000fea0003800000 */
.L_x_60:
        /* <DEDUP_REMOVED lines=10> */
.L_x_63:
[----:B------:R-:W-:Y:S05]  /*3290*/  BSYNC B1 ;  /* 0x0000000000017941 */ /* 0x000fea0003800000 */
.L_x_62:
        /* <DEDUP_REMOVED lines=10> */
.L_x_65:
[----:B------:R-:W-:Y:S05]  /*3340*/  BSYNC B1 ;  /* 0x0000000000017941 */ /* 0x000fea0003800000 */
.L_x_64:
        /* <DEDUP_REMOVED lines=9> */
.L_x_67:
[----:B------:R-:W-:Y:S05]  /*33e0*/  BSYNC B1 ;  /* 0x0000000000017941 */ /* 0x000fea0003800000 */
.L_x_66:
        /* <DEDUP_REMOVED lines=9> */
.L_x_69:
[----:B------:R-:W-:Y:S05]  /*3480*/  BSYNC B1 ;  /* 0x0000000000017941 */ /* 0x000fea0003800000 */
.L_x_68:
        /* <DEDUP_REMOVED lines=10> */
.L_x_71:
[----:B------:R-:W-:Y:S05]  /*3530*/  BSYNC B1 ;  /* 0x0000000000017941 */ /* 0x000fea0003800000 */
.L_x_70:
        /* <DEDUP_REMOVED lines=10> */
.L_x_73:
[----:B------:R-:W-:Y:S05]  /*35e0*/  BSYNC B1 ;  /* 0x0000000000017941 */ /* 0x000fea0003800000 */
.L_x_72:
        /* <DEDUP_REMOVED lines=9> */
.L_x_75:
[----:B------:R-:W-:Y:S05]  /*3680*/  BSYNC B1 ;  /* 0x0000000000017941 */ /* 0x000fea0003800000 */
.L_x_74:
        /* <DEDUP_REMOVED lines=9> */
.L_x_77:
[----:B------:R-:W-:Y:S05]  /*3720*/  BSYNC B1 ;  /* 0x0000000000017941 */ /* 0x000fea0003800000 */
.L_x_76:
        /* <DEDUP_REMOVED lines=10> */
.L_x_79:
[----:B------:R-:W-:Y:S05]  /*37d0*/  BSYNC B1 ;  /* 0x0000000000017941 */ /* 0x000fea0003800000 */
.L_x_78:
        /* <DEDUP_REMOVED lines=10> */
.L_x_81:
[----:B------:R-:W-:Y:S05]  /*3880*/  BSYNC B1 ;  /* 0x0000000000017941 */ /* 0x000fea0003800000 */
.L_x_80:
        /* <DEDUP_REMOVED lines=9> */
.L_x_83:
[----:B------:R-:W-:Y:S05]  /*3920*/  BSYNC B1 ;  /* 0x0000000000017941 */ /* 0x000fea0003800000 */
.L_x_82:
        /* <DEDUP_REMOVED lines=9> */
.L_x_85:
[----:B------:R-:W-:Y:S05]  /*39c0*/  BSYNC B1 ;  /* 0x0000000000017941 */ /* 0x000fea0003800000 */
.L_x_84:
        /* <DEDUP_REMOVED lines=10> */
.L_x_87:
[----:B------:R-:W-:Y:S05]  /*3a70*/  BSYNC B1 ;  /* 0x0000000000017941 */ /* 0x000fea0003800000 */
.L_x_86:
        /* <DEDUP_REMOVED lines=10> */
.L_x_89:
[----:B------:R-:W-:Y:S05]  /*3b20*/  BSYNC B1 ;  /* 0x0000000000017941 */ /* 0x000fea0003800000 */
.L_x_88:
        /* <DEDUP_REMOVED lines=9> */
.L_x_91:
[----:B------:R-:W-:Y:S05]  /*3bc0*/  BSYNC B1 ;  /* 0x0000000000017941 */ /* 0x000fea0003800000 */
.L_x_90:
        /* <DEDUP_REMOVED lines=9> */
.L_x_93:
[----:B------:R-:W-:Y:S05]  /*3c60*/  BSYNC B1 ;  /* 0x0000000000017941 */ /* 0x000fea0003800000 */
.L_x_92:
        /* <DEDUP_REMOVED lines=10> */
.L_x_95:
[----:B------:R-:W-:Y:S05]  /*3d10*/  BSYNC B1 ;  /* 0x0000000000017941 */ /* 0x000fea0003800000 */
.L_x_94:
        /* <DEDUP_REMOVED lines=10> */
.L_x_97:
[----:B------:R-:W-:Y:S05]  /*3dc0*/  BSYNC B1 ;  /* 0x0000000000017941 */ /* 0x000fea0003800000 */
.L_x_96:
        /* <DEDUP_REMOVED lines=9> */
.L_x_99:
[----:B------:R-:W-:Y:S05]  /*3e60*/  BSYNC B1 ;  /* 0x0000000000017941 */ /* 0x000fea0003800000 */
.L_x_98:
        /* <DEDUP_REMOVED lines=9> */
.L_x_101:
[----:B------:R-:W-:Y:S05]  /*3f00*/  BSYNC B1 ;  /* 0x0000000000017941 */ /* 0x000fea0003800000 */
.L_x_100:
        /* <DEDUP_REMOVED lines=10> */
.L_x_103:
[----:B------:R-:W-:Y:S05]  /*3fb0*/  BSYNC B1 ;  /* 0x0000000000017941 */ /* 0x000fea0003800000 */
.L_x_102:
        /* <DEDUP_REMOVED lines=10> */
.L_x_105:
[----:B------:R-:W-:Y:S05]  /*4060*/  BSYNC B1 ;  /* 0x0000000000017941 */ /* 0x000fea0003800000 */
.L_x_104:
        /* <DEDUP_REMOVED lines=9> */
.L_x_107:
[----:B------:R-:W-:Y:S05]  /*4100*/  BSYNC B1 ;  /* 0x0000000000017941 */ /* 0x000fea0003800000 */
.L_x_106:
        /* <DEDUP_REMOVED lines=9> */
.L_x_109:
[----:B------:R-:W-:Y:S05]  /*41a0*/  BSYNC B1 ;  /* 0x0000000000017941 */ /* 0x000fea0003800000 */
.L_x_108:
        /* <DEDUP_REMOVED lines=10> */
.L_x_111:
[----:B------:R-:W-:Y:S05]  /*4250*/  BSYNC B1 ;  /* 0x0000000000017941 */ /* 0x000fea0003800000 */
.L_x_110:
        /* <DEDUP_REMOVED lines=10> */
.L_x_113:
[----:B------:R-:W-:Y:S05]  /*4300*/  BSYNC B1 ;  /* 0x0000000000017941 */ /* 0x000fea0003800000 */
.L_x_112:
        /* <DEDUP_REMOVED lines=9> */
.L_x_115:
[----:B------:R-:W-:Y:S05]  /*43a0*/  BSYNC B1 ;  /* 0x0000000000017941 */ /* 0x000fea0003800000 */
.L_x_114:
        /* <DEDUP_REMOVED lines=9> */
.L_x_117:
[----:B------:R-:W-:Y:S05]  /*4440*/  BSYNC B1 ;  /* 0x0000000000017941 */ /* 0x000fea0003800000 */
.L_x_116:
        /* <DEDUP_REMOVED lines=10> */
.L_x_119:
[----:B------:R-:W-:Y:S05]  /*44f0*/  BSYNC B1 ;  /* 0x0000000000017941 */ /* 0x000fea0003800000 */
.L_x_118:
        /* <DEDUP_REMOVED lines=10> */
.L_x_121:
[----:B------:R-:W-:Y:S05]  /*45a0*/  BSYNC B1 ;  /* 0x0000000000017941 */ /* 0x000fea0003800000 */
.L_x_120:
        /* <DEDUP_REMOVED lines=9> */
.L_x_123:
[----:B------:R-:W-:Y:S05]  /*4640*/  BSYNC B1 ;  /* 0x0000000000017941 */ /* 0x000fea0003800000 */
.L_x_122:
        /* <DEDUP_REMOVED lines=9> */
.L_x_125:
[----:B------:R-:W-:Y:S05]  /*46e0*/  BSYNC B1 ;  /* 0x0000000000017941 */ /* 0x000fea0003800000 */
.L_x_124:
        /* <DEDUP_REMOVED lines=10> */
.L_x_127:
[----:B------:R-:W-:Y:S05]  /*4790*/  BSYNC B1 ;  /* 0x0000000000017941 */ /* 0x000fea0003800000 */
.L_x_126:
        /* <DEDUP_REMOVED lines=10> */
.L_x_129:
[----:B------:R-:W-:Y:S05]  /*4840*/  BSYNC B1 ;  /* 0x0000000000017941 */ /* 0x000fea0003800000 */
.L_x_128:
        /* <DEDUP_REMOVED lines=9> */
.L_x_131:
[----:B------:R-:W-:Y:S05]  /*48e0*/  BSYNC B1 ;  /* 0x0000000000017941 */ /* 0x000fea0003800000 */
.L_x_130:
        /* <DEDUP_REMOVED lines=9> */
.L_x_133:
[----:B------:R-:W-:Y:S05]  /*4980*/  BSYNC B1 ;  /* 0x0000000000017941 */ /* 0x000fea0003800000 */
.L_x_132:
        /* <DEDUP_REMOVED lines=10> */
.L_x_135:
[----:B------:R-:W-:Y:S05]  /*4a30*/  BSYNC B1 ;  /* 0x0000000000017941 */ /* 0x000fea0003800000 */
.L_x_134:
        /* <DEDUP_REMOVED lines=10> */
.L_x_137:
[----:B------:R-:W-:Y:S05]  /*4ae0*/  BSYNC B1 ;  /* 0x0000000000017941 */ /* 0x000fea0003800000 */
.L_x_136:
        /* <DEDUP_REMOVED lines=9> */
.L_x_139:
[----:B------:R-:W-:Y:S05]  /*4b80*/  BSYNC B1 ;  /* 0x0000000000017941 */ /* 0x000fea0003800000 */
.L_x_138:
        /* <DEDUP_REMOVED lines=9> */
.L_x_141:
[----:B------:R-:W-:Y:S05]  /*4c20*/  BSYNC B1 ;  /* 0x0000000000017941 */ /* 0x000fea0003800000 */
.L_x_140:
        /* <DEDUP_REMOVED lines=10> */
.L_x_143:
[----:B------:R-:W-:Y:S05]  /*4cd0*/  BSYNC B1 ;  /* 0x0000000000017941 */ /* 0x000fea0003800000 */
.L_x_142:
        /* <DEDUP_REMOVED lines=10> */
.L_x_145:
[----:B------:R-:W-:Y:S05]  /*4d80*/  BSYNC B1 ;  /* 0x0000000000017941 */ /* 0x000fea0003800000 */
.L_x_144:
        /* <DEDUP_REMOVED lines=9> */
.L_x_147:
[----:B------:R-:W-:Y:S05]  /*4e20*/  BSYNC B1 ;  /* 0x0000000000017941 */ /* 0x000fea0003800000 */
.L_x_146:
        /* <DEDUP_REMOVED lines=9> */
.L_x_149:
[----:B------:R-:W-:Y:S05]  /*4ec0*/  BSYNC B1 ;  /* 0x0000000000017941 */ /* 0x000fea0003800000 */
.L_x_148:
        /* <DEDUP_REMOVED lines=10> */
.L_x_151:
[----:B------:R-:W-:Y:S05]  /*4f70*/  BSYNC B1 ;  /* 0x0000000000017941 */ /* 0x000fea0003800000 */
.L_x_150:
[----:B-----5:R-:W-:Y:S01]  /*4f80*/  IMAD.U32 R5, R24, 0x10000, RZ ;  /* 0x0001000018057824 */ /* 0x020fe200078e00ff */
[----:B------:R-:W-:Y:S01]  /*4f90*/  ISETP.GT.AND P0, PT, R4, 0x79, PT ;  /* 0x000000790400780c */ /* 0x000fe20003f04270 */
[----:B------:R-:W-:Y:S01]  /*4fa0*/  @P2 IMAD.MOV.U32 R4, RZ, RZ, R10 ;  /* 0x000000ffff042224 */ /* 0x000fe200078e000a */
[----:B------:R-:W-:Y:S01]  /*4fb0*/  BSSY B1, `(.L_x_152) ;  /* 0x000000a000017945 */ /* 0x000fe20003800000 */
[----:B------:R-:W-:Y:S01]  /*4fc0*/  FMUL R5, R5, R90 ;  /* 0x0000005a05057220 */ /* 0x000fe20000400000 */
[----:B------:R-:W-:-:S03]  /*4fd0*/  ISETP.GT.AND P3, PT, R3, RZ, P0 ;  /* 0x000000ff0300720c */ /* 0x000fc60000764270 */
[----:B------:R-:W-:-:S05]  /*4fe0*/  FFMA R5, R84, R23, R5 ;  /* 0x0000001754057223 */ /* 0x000fca0000000005 */
[----:B------:R-:W-:-:S04]  /*4ff0*/  F2FP.BF16.F32.PACK_AB R5, RZ, R5 ;  /* 0x00000005ff05723e */ /* 0x000fc800000010ff */
[----:B0-----:R-:W-:Y:S01]  /*5000*/  PRMT R14, R5, 0x7610, R14 ;  /* 0x00007610050e7816 */ /* 0x001fe2000000000e */
[----:B------:R-:W-:-:S05]  /*5010*/  @P2 IMAD.MOV.U32 R5, RZ, RZ, R11 ;  /* 0x000000ffff052224 */ /* 0x000fca00078e000b */
[----:B------:R0:W-:Y:S01]  /*5020*/  @P2 STG.E.U16 desc[UR36][R4.64+0xf0], R14 ;  /* 0x0000f00e04002986 */ /* 0x0001e2000c101524 */
[----:B------:R-:W-:Y:S05]  /*5030*/  @!P3 BRA `(.L_x_153) ;  /* 0x000000000004b947 */ /* 0x000fea0003800000 */
[----:B------:R0:W5:Y:S02]  /*5040*/  LDG.E.LTC128B.U16 R24, desc[UR36][R6.64+0xf2] ;  /* 0x0000f22406187981 */ /* 0x000164000c1e1520 */
.L_x_153:
[----:B------:R-:W-:Y:S05]  /*5050*/  BSYNC B1 ;  /* 0x0000000000017941 */ /* 0x000fea0003800000 */
.L_x_152:
        /* <DEDUP_REMOVED lines=9> */
.L_x_155:
[----:B------:R-:W-:Y:S05]  /*50f0*/  BSYNC B1 ;  /* 0x0000000000017941 */ /* 0x000fea0003800000 */
.L_x_154:
[----:B-----5:R-:W-:Y:S01]  /*5100*/  IMAD.U32 R5, R24, 0x10000, RZ ;  /* 0x0001000018057824 */ /* 0x020fe200078e00ff */
[----:B------:R-:W-:Y:S01]  /*5110*/  ISETP.GT.AND P0, PT, R3, 0x8, P0 ;  /* 0x000000080300780c */ /* 0x000fe20000704270 */
[----:B0-----:R-:W-:Y:S01]  /*5120*/  @P1 IMAD.MOV.U32 R4, RZ, RZ, R12 ;  /* 0x000000ffff041224 */ /* 0x001fe200078e000c */
[----:B------:R-:W-:Y:S01]  /*5130*/  BSSY B1, `(.L_x_156) ;  /* 0x0000009000017945 */ /* 0x000fe20003800000 */
[----:B------:R-:W-:-:S04]  /*5140*/  FMUL R5, R5, R90 ;  /* 0x0000005a05057220 */ /* 0x000fc80000400000 */
[----:B------:R-:W-:-:S05]  /*5150*/  FFMA R5, R86, R23, R5 ;  /* 0x0000001756057223 */ /* 0x000fca0000000005 */
[----:B------:R-:W-:-:S04]  /*5160*/  F2FP.BF16.F32.PACK_AB R5, RZ, R5 ;  /* 0x00000005ff05723e */ /* 0x000fc800000010ff */
[----:B-1-3--:R-:W-:Y:S01]  /*5170*/  PRMT R6, R5, 0x7610, R6 ;  /* 0x0000761005067816 */ /* 0x00afe20000000006 */
[----:B------:R-:W-:-:S05]  /*5180*/  @P1 IMAD.MOV.U32 R5, RZ, RZ, R13 ;  /* 0x000000ffff051224 */ /* 0x000fca00078e000d */
[----:B------:R0:W-:Y:S01]  /*5190*/  @P1 STG.E.U16 desc[UR36][R4.64+0xf0], R6 ;  /* 0x0000f00604001986 */ /* 0x0001e2000c101524 */
[----:B------:R-:W-:Y:S05]  /*51a0*/  @!P0 BRA `(.L_x_157) ;  /* 0x0000000000048947 */ /* 0x000fea0003800000 */
[----:B------:R1:W5:Y:S02]  /*51b0*/  LDG.E.LTC128B.U16 R24, desc[UR36][R8.64+0xf2] ;  /* 0x0000f22408187981 */ /* 0x000364000c1e1520 */
.L_x_157:
[----:B------:R-:W-:Y:S05]  /*51c0*/  BSYNC B1 ;  /* 0x0000000000017941 */ /* 0x000fea0003800000 */
.L_x_156:
[----:B------:R-:W-:Y:S05]  /*51d0*/  @!P0 BRA `(.L_x_158) ;  /* 0x0000001000e88947 */ /* 0x000fea0003800000 */
[----:B-----5:R-:W-:-:S04]  /*51e0*/  IMAD.U32 R3, R24, 0x10000, RZ ;  /* 0x0001000018037824 */ /* 0x020fc800078e00ff */
[----:B0-----:R-:W-:-:S04]  /*51f0*/  FMUL R4, R3, R90 ;  /* 0x0000005a03047220 */ /* 0x001fc80000400000 */
[----:B------:R-:W-:-:S05]  /*5200*/  FFMA R4, R87, R23, R4 ;  /* 0x0000001757047223 */ /* 0x000fca0000000004 */
[----:B------:R-:W-:-:S05]  /*5210*/  F2FP.BF16.F32.PACK_AB R4, RZ, R4 ;  /* 0x00000004ff04723e */ /* 0x000fca00000010ff */
[----:B------:R3:W-:Y:S01]  /*5220*/  STG.E.U16 desc[UR36][R12.64+0xf2], R4 ;  /* 0x0000f2040c007986 */ /* 0x0007e2000c101524 */
[----:B------:R-:W-:Y:S05]  /*5230*/  BRA `(.L_x_158) ;  /* 0x0000001000d07947 */ /* 0x000fea0003800000 */
.L_x_33:
[----:B------:R-:W-:Y:S01]  /*5240*/  ISETP.GT.AND P3, PT, R4, 0x1, PT ;  /* 0x000000010400780c */ /* 0x000fe20003f64270 */
[----:B------:R-:W-:Y:S01]  /*5250*/  ULDC.64 UR4, c[0x0][0x5c0] ;  /* 0x0001700000047ab9 */ /* 0x000fe20000000a00 */
[-C--:B------:R-:W-:Y:S01]  /*5260*/  FMUL R24, R24, R23.reuse ;  /* 0x0000001718187220 */ /* 0x080fe20000400000 */
[----:B------:R-:W-:Y:S01]  /*5270*/  LEA R6, P4, R106, UR4, 0x1 ;  /* 0x000000046a067c11 */ /* 0x000fe2000f8808ff */
[-C--:B------:R-:W-:Y:S01]  /*5280*/  FMUL R25, R25, R23.reuse ;  /* 0x0000001719197220 */ /* 0x080fe20000400000 */
[----:B------:R-:W-:Y:S01]  /*5290*/  ISETP.GT.AND P0, PT, R3, RZ, P3 ;  /* 0x000000ff0300720c */ /* 0x000fe20001f04270 */
[-C--:B------:R-:W-:Y:S01]  /*52a0*/  FMUL R26, R26, R23.reuse ;  /* 0x000000171a1a7220 */ /* 0x080fe20000400000 */
[----:B------:R-:W-:Y:S01]  /*52b0*/  F2FP.BF16.F32.PACK_AB R24, RZ, R24 ;  /* 0x00000018ff18723e */ /* 0x000fe200000010ff */
[-C--:B------:R-:W-:Y:S01]  /*52c0*/  FMUL R27, R27, R23.reuse ;  /* 0x000000171b1b7220 */ /* 0x080fe20000400000 */
[----:B------:R-:W-:Y:S01]  /*52d0*/  LEA.HI.X R7, R106, UR5, R103, 0x1, P4 ;  /* 0x000000056a077c11 */ /* 0x000fe2000a0f0c67 */
[----:B------:R-:W-:Y:S01]  /*52e0*/  FMUL R28, R28, R23 ;  /* 0x000000171c1c7220 */ /* 0x000fe20000400000 */
[----:B------:R-:W-:Y:S01]  /*52f0*/  F2FP.BF16.F32.PACK_AB R25, RZ, R25 ;  /* 0x00000019ff19723e */ /* 0x000fe200000010ff */
[-C--:B------:R-:W-:Y:S01]  /*5300*/  FMUL R29, R29, R23.reuse ;  /* 0x000000171d1d7220 */ /* 0x080fe20000400000 */
[----:B------:R-:W-:Y:S01]  /*5310*/  ISETP.GT.AND P2, PT, R3, 0x8, P2 ;  /* 0x000000080300780c */ /* 0x000fe20001744270 */
[----:B------:R-:W-:Y:S01]  /*5320*/  @P1 STG.E.U16 desc[UR36][R6.64], R24 ;  /* 0x0000001806001986 */ /* 0x000fe2000c101524 */
[----:B------:R-:W-:Y:S01]  /*5330*/  ISETP.GT.AND P1, PT, R4, 0x8, PT ;  /* 0x000000080400780c */ /* 0x000fe20003f24270 */
[-C--:B------:R-:W-:Y:S01]  /*5340*/  FMUL R30, R30, R23.reuse ;  /* 0x000000171e1e7220 */ /* 0x080fe20000400000 */
[C---:B------:R-:W-:Y:S01]  /*5350*/  SHF.L.U64.HI R5, R91.reuse, 0x1, R92 ;  /* 0x000000015b057819 */ /* 0x040fe2000001025c */
[----:B------:R-:W-:Y:S01]  /*5360*/  @P0 STG.E.U16 desc[UR36][R6.64+0x2], R25 ;  /* 0x0000021906000986 */ /* 0x000fe2000c101524 */
[----:B------:R-:W-:Y:S01]  /*5370*/  LEA R8, P5, R91, R6, 0x1 ;  /* 0x000000065b087211 */ /* 0x000fe200078a08ff */
[-C--:B------:R-:W-:Y:S01]  /*5380*/  FMUL R31, R31, R23.reuse ;  /* 0x000000171f1f7220 */ /* 0x080fe20000400000 */
[----:B------:R-:W-:Y:S01]  /*5390*/  ISETP.GT.AND P3, PT, R3, 0x8, P3 ;  /* 0x000000080300780c */ /* 0x000fe20001f64270 */
[-C--:B------:R-:W-:Y:S01]  /*53a0*/  FMUL R32, R32, R23.reuse ;  /* 0x0000001720207220 */ /* 0x080fe20000400000 */
[----:B------:R-:W-:Y:S01]  /*53b0*/  ISETP.GT.AND P0, PT, R4, 0x9, PT ;  /* 0x000000090400780c */ /* 0x000fe20003f04270 */
[----:B------:R-:W-:Y:S01]  /*53c0*/  IMAD.X R9, R5, 0x1, R7, P5 ;  /* 0x0000000105097824 */ /* 0x000fe200028e0607 */
[----:B------:R-:W-:Y:S01]  /*53d0*/  ISETP.GT.AND P4, PT, R3, RZ, P1 ;  /* 0x000000ff0300720c */ /* 0x000fe20000f84270 */
[-C--:B------:R-:W-:Y:S01]  /*53e0*/  FMUL R33, R33, R23.reuse ;  /* 0x0000001721217220 */ /* 0x080fe20000400000 */
[----:B------:R-:W-:Y:S01]  /*53f0*/  F2FP.BF16.F32.PACK_AB R26, RZ, R26 ;  /* 0x0000001aff1a723e */ /* 0x000fe200000010ff */
[-C--:B------:R-:W-:Y:S01]  /*5400*/  FMUL R34, R34, R23.reuse ;  /* 0x0000001722227220 */ /* 0x080fe20000400000 */
[----:B------:R-:W-:Y:S01]  /*5410*/  ISETP.GT.AND P5, PT, R3, RZ, P0 ;  /* 0x000000ff0300720c */ /* 0x000fe200007a4270 */
[----:B------:R-:W-:Y:S01]  /*5420*/  FMUL R35, R35, R23 ;  /* 0x0000001723237220 */ /* 0x000fe20000400000 */
[----:B------:R-:W-:Y:S01]  /*5430*/  F2FP.BF16.F32.PACK_AB R27, RZ, R27 ;  /* 0x0000001bff1b723e */ /* 0x000fe200000010ff */
[----:B------:R-:W-:Y:S01]  /*5440*/  @P2 STG.E.U16 desc[UR36][R8.64], R26 ;  /* 0x0000001a08002986 */ /* 0x000fe2000c101524 */
[----:B------:R-:W-:Y:S01]  /*5450*/  F2FP.BF16.F32.PACK_AB R28, RZ, R28 ;  /* 0x0000001cff1c723e */ /* 0x000fe200000010ff */
[-C--:B------:R-:W-:Y:S01]  /*5460*/  FMUL R36, R36, R23.reuse ;  /* 0x0000001724247220 */ /* 0x080fe20000400000 */
[----:B------:R-:W-:Y:S01]  /*5470*/  ISETP.GT.AND P2, PT, R3, 0x8, P1 ;  /* 0x000000080300780c */ /* 0x000fe20000f44270 */
[----:B------:R-:W-:Y:S01]  /*5480*/  @P3 STG.E.U16 desc[UR36][R8.64+0x2], R27 ;  /* 0x0000021b08003986 */ /* 0x000fe2000c101524 */
[----:B------:R-:W-:Y:S01]  /*5490*/  ISETP.GT.AND P1, PT, R4, 0x10, PT ;  /* 0x000000100400780c */ /* 0x000fe20003f24270 */
[----:B------:R-:W-:Y:S01]  /*54a0*/  FMUL R37, R37, R23 ;  /* 0x0000001725257220 */ /* 0x000fe20000400000 */
[----:B------:R-:W-:Y:S01]  /*54b0*/  F2FP.BF16.F32.PACK_AB R29, RZ, R29 ;  /* 0x0000001dff1d723e */ /* 0x000fe200000010ff */
[----:B------:R-:W-:Y:S01]  /*54c0*/  @P4 STG.E.U16 desc[UR36][R6.64+0x10], R28 ;  /* 0x0000101c06004986 */ /* 0x000fe2000c101524 */
[C---:B------:R-:W-:Y:S01]  /*54d0*/  ISETP.GT.AND P3, PT, R3.reuse, 0x8, P0 ;  /* 0x000000080300780c */ /* 0x040fe20000764270 */
[-C--:B------:R-:W-:Y:S01]  /*54e0*/  FMUL R38, R38, R23.reuse ;  /* 0x0000001726267220 */ /* 0x080fe20000400000 */
[----:B------:R-:W-:Y:S01]  /*54f0*/  ISETP.GT.AND P0, PT, R4, 0x11, PT ;  /* 0x000000110400780c */ /* 0x000fe20003f04270 */
[----:B------:R-:W-:Y:S01]  /*5500*/  @P5 STG.E.U16 desc[UR36][R6.64+0x12], R29 ;  /* 0x0000121d06005986 */ /* 0x000fe2000c101524 */
        /* <DEDUP_REMOVED lines=161> */
[----:B------:R-:W-:Y:S01]  /*5f20*/  FMUL R87, R87, R23 ;  /* 0x0000001757577220 */ /* 0x000fe20000400000 */
[----:B------:R-:W-:-:S02]  /*5f30*/  F2FP.BF16.F32.PACK_AB R62, RZ, R62 ;  /* 0x0000003eff3e723e */ /* 0x000fc400000010ff */
[C---:B------:R-:W-:Y:S02]  /*5f40*/  ISETP.GT.AND P5, PT, R3.reuse, RZ, P0 ;  /* 0x000000ff0300720c */ /* 0x040fe400007a4270 */
[----:B------:R-:W-:Y:S01]  /*5f50*/  F2FP.BF16.F32.PACK_AB R63, RZ, R63 ;  /* 0x0000003fff3f723e */ /* 0x000fe200000010ff */
[----:B------:R-:W-:Y:S01]  /*5f60*/  @P2 STG.E.U16 desc[UR36][R8.64+0x90], R62 ;  /* 0x0000903e08002986 */ /* 0x000fe2000c101524 */
[----:B------:R-:W-:Y:S02]  /*5f70*/  F2FP.BF16.F32.PACK_AB R64, RZ, R64 ;  /* 0x00000040ff40723e */ /* 0x000fe400000010ff */
[C---:B------:R-:W-:Y:S01]  /*5f80*/  ISETP.GT.AND P2, PT, R3.reuse, 0x8, P1 ;  /* 0x000000080300780c */ /* 0x040fe20000f44270 */
[----:B------:R-:W-:Y:S01]  /*5f90*/  @P3 STG.E.U16 desc[UR36][R8.64+0x92], R63 ;  /* 0x0000923f08003986 */ /* 0x000fe2000c101524 */
[----:B------:R-:W-:Y:S02]  /*5fa0*/  ISETP.GT.AND P1, PT, R4, 0x58, PT ;  /* 0x000000580400780c */ /* 0x000fe40003f24270 */
[----:B------:R-:W-:Y:S01]  /*5fb0*/  F2FP.BF16.F32.PACK_AB R65, RZ, R65 ;  /* 0x00000041ff41723e */ /* 0x000fe200000010ff */
[----:B------:R-:W-:Y:S01]  /*5fc0*/  @P4 STG.E.U16 desc[UR36][R6.64+0xa0], R64 ;  /* 0x0000a04006004986 */ /* 0x000fe2000c101524 */
[----:B------:R-:W-:-:S02]  /*5fd0*/  ISETP.GT.AND P3, PT, R3, 0x8, P0 ;  /* 0x000000080300780c */ /* 0x000fc40000764270 */
[----:B------:R-:W-:Y:S01]  /*5fe0*/  ISETP.GT.AND P0, PT, R4, 0x59, PT ;  /* 0x000000590400780c */ /* 0x000fe20003f04270 */
[----:B------:R-:W-:Y:S01]  /*5ff0*/  @P5 STG.E.U16 desc[UR36][R6.64+0xa2], R65 ;  /* 0x0000a24106005986 */ /* 0x000fe2000c101524 */
[C---:B------:R-:W-:Y:S02]  /*6000*/  ISETP.GT.AND P4, PT, R3.reuse, RZ, P1 ;  /* 0x000000ff0300720c */ /* 0x040fe40000f84270 */
[----:B------:R-:W-:Y:S02]  /*6010*/  F2FP.BF16.F32.PACK_AB R66, RZ, R66 ;  /* 0x00000042ff42723e */ /* 0x000fe400000010ff */
[----:B------:R-:W-:Y:S02]  /*6020*/  ISETP.GT.AND P5, PT, R3, RZ, P0 ;  /* 0x000000ff0300720c */ /* 0x000fe400007a4270 */
[----:B------:R-:W-:Y:S01]  /*6030*/  F2FP.BF16.F32.PACK_AB R67, RZ, R67 ;  /* 0x00000043ff43723e */ /* 0x000fe200000010ff */
[----:B------:R-:W-:Y:S01]  /*6040*/  @P2 STG.E.U16 desc[UR36][R8.64+0xa0], R66 ;  /* 0x0000a04208002986 */ /* 0x000fe2000c101524 */
[----:B------:R-:W-:-:S02]  /*6050*/  F2FP.BF16.F32.PACK_AB R68, RZ, R68 ;  /* 0x00000044ff44723e */ /* 0x000fc400000010ff */
[C---:B------:R-:W-:Y:S01]  /*6060*/  ISETP.GT.AND P2, PT, R3.reuse, 0x8, P1 ;  /* 0x000000080300780c */ /* 0x040fe20000f44270 */
[----:B------:R-:W-:Y:S01]  /*6070*/  @P3 STG.E.U16 desc[UR36][R8.64+0xa2], R67 ;  /* 0x0000a24308003986 */ /* 0x000fe2000c101524 */
[C---:B------:R-:W-:Y:S02]  /*6080*/  ISETP.GT.AND P1, PT, R4.reuse, 0x60, PT ;  /* 0x000000600400780c */ /* 0x040fe40003f24270 */
[----:B------:R-:W-:Y:S01]  /*6090*/  F2FP.BF16.F32.PACK_AB R69, RZ, R69 ;  /* 0x00000045ff45723e */ /* 0x000fe200000010ff */
[----:B------:R-:W-:Y:S01]  /*60a0*/  @P4 STG.E.U16 desc[UR36][R6.64+0xb0], R68 ;  /* 0x0000b04406004986 */ /* 0x000fe2000c101524 */
[C---:B------:R-:W-:Y:S02]  /*60b0*/  ISETP.GT.AND P3, PT, R3.reuse, 0x8, P0 ;  /* 0x000000080300780c */ /* 0x040fe40000764270 */
[----:B------:R-:W-:Y:S01]  /*60c0*/  ISETP.GT.AND P0, PT, R4, 0x61, PT ;  /* 0x000000610400780c */ /* 0x000fe20003f04270 */
[----:B------:R-:W-:Y:S01]  /*60d0*/  @P5 STG.E.U16 desc[UR36][R6.64+0xb2], R69 ;  /* 0x0000b24506005986 */ /* 0x000fe2000c101524 */
[----:B------:R-:W-:-:S02]  /*60e0*/  ISETP.GT.AND P4, PT, R3, RZ, P1 ;  /* 0x000000ff0300720c */ /* 0x000fc40000f84270 */
[C---:B------:R-:W-:Y:S02]  /*60f0*/  ISETP.GT.AND P5, PT, R3.reuse, RZ, P0 ;  /* 0x000000ff0300720c */ /* 0x040fe400007a4270 */
[----:B------:R-:W-:Y:S02]  /*6100*/  F2FP.BF16.F32.PACK_AB R70, RZ, R70 ;  /* 0x00000046ff46723e */ /* 0x000fe400000010ff */
[----:B------:R-:W-:Y:S02]  /*6110*/  F2FP.BF16.F32.PACK_AB R71, RZ, R71 ;  /* 0x00000047ff47723e */ /* 0x000fe400000010ff */
[----:B------:R-:W-:Y:S01]  /*6120*/  F2FP.BF16.F32.PACK_AB R72, RZ, R72 ;  /* 0x00000048ff48723e */ /* 0x000fe200000010ff */
[----:B------:R-:W-:Y:S01]  /*6130*/  @P2 STG.E.U16 desc[UR36][R8.64+0xb0], R70 ;  /* 0x0000b04608002986 */ /* 0x000fe2000c101524 */
[----:B------:R-:W-:Y:S02]  /*6140*/  F2FP.BF16.F32.PACK_AB R73, RZ, R73 ;  /* 0x00000049ff49723e */ /* 0x000fe400000010ff */
[C---:B------:R-:W-:Y:S01]  /*6150*/  ISETP.GT.AND P1, PT, R3.reuse, 0x8, P1 ;  /* 0x000000080300780c */ /* 0x040fe20000f24270 */
[----:B------:R-:W-:Y:S01]  /*6160*/  @P3 STG.E.U16 desc[UR36][R8.64+0xb2], R71 ;  /* 0x0000b24708003986 */ /* 0x000fe2000c101524 */
[----:B------:R-:W-:-:S02]  /*6170*/  ISETP.GT.AND P2, PT, R3, 0x8, P0 ;  /* 0x000000080300780c */ /* 0x000fc40000744270 */
[C---:B------:R-:W-:Y:S01]  /*6180*/  ISETP.GT.AND P0, PT, R4.reuse, 0x69, PT ;  /* 0x000000690400780c */ /* 0x040fe20003f04270 */
[----:B------:R-:W-:Y:S01]  /*6190*/  @P4 STG.E.U16 desc[UR36][R6.64+0xc0], R72 ;  /* 0x0000c04806004986 */ /* 0x000fe2000c101524 */
[----:B------:R-:W-:Y:S02]  /*61a0*/  ISETP.GT.AND P4, PT, R4, 0x68, PT ;  /* 0x000000680400780c */ /* 0x000fe40003f84270 */
[----:B------:R-:W-:Y:S01]  /*61b0*/  F2FP.BF16.F32.PACK_AB R74, RZ, R74 ;  /* 0x0000004aff4a723e */ /* 0x000fe200000010ff */
[----:B------:R-:W-:Y:S01]  /*61c0*/  @P5 STG.E.U16 desc[UR36][R6.64+0xc2], R73 ;  /* 0x0000c24906005986 */ /* 0x000fe2000c101524 */
[C---:B------:R-:W-:Y:S02]  /*61d0*/  ISETP.GT.AND P5, PT, R3.reuse, RZ, P4 ;  /* 0x000000ff0300720c */ /* 0x040fe400027a4270 */
[----:B------:R-:W-:Y:S01]  /*61e0*/  ISETP.GT.AND P3, PT, R3, RZ, P0 ;  /* 0x000000ff0300720c */ /* 0x000fe20000764270 */
[----:B------:R-:W-:Y:S01]  /*61f0*/  @P1 STG.E.U16 desc[UR36][R8.64+0xc0], R74 ;  /* 0x0000c04a08001986 */ /* 0x000fe2000c101524 */
[----:B------:R-:W-:-:S02]  /*6200*/  F2FP.BF16.F32.PACK_AB R75, RZ, R75 ;  /* 0x0000004bff4b723e */ /* 0x000fc400000010ff */
[----:B------:R-:W-:Y:S02]  /*6210*/  F2FP.BF16.F32.PACK_AB R76, RZ, R76 ;  /* 0x0000004cff4c723e */ /* 0x000fe400000010ff */
[C---:B------:R-:W-:Y:S01]  /*6220*/  ISETP.GT.AND P4, PT, R3.reuse, 0x8, P4 ;  /* 0x000000080300780c */ /* 0x040fe20002784270 */
[----:B------:R-:W-:Y:S01]  /*6230*/  @P2 STG.E.U16 desc[UR36][R8.64+0xc2], R75 ;  /* 0x0000c24b08002986 */ /* 0x000fe2000c101524 */
[----:B------:R-:W-:Y:S02]  /*6240*/  F2FP.BF16.F32.PACK_AB R77, RZ, R77 ;  /* 0x0000004dff4d723e */ /* 0x000fe400000010ff */
[C---:B------:R-:W-:Y:S01]  /*6250*/  ISETP.GT.AND P2, PT, R4.reuse, 0x71, PT ;  /* 0x000000710400780c */ /* 0x040fe20003f44270 */
[----:B------:R-:W-:Y:S01]  /*6260*/  @P5 STG.E.U16 desc[UR36][R6.64+0xd0], R76 ;  /* 0x0000d04c06005986 */ /* 0x000fe2000c101524 */
[----:B------:R-:W-:Y:S02]  /*6270*/  ISETP.GT.AND P5, PT, R3, 0x8, P0 ;  /* 0x000000080300780c */ /* 0x000fe400007a4270 */
[C---:B------:R-:W-:Y:S01]  /*6280*/  ISETP.GT.AND P1, PT, R4.reuse, 0x78, PT ;  /* 0x000000780400780c */ /* 0x040fe20003f24270 */
[----:B------:R-:W-:Y:S01]  /*6290*/  @P3 STG.E.U16 desc[UR36][R6.64+0xd2], R77 ;  /* 0x0000d24d06003986 */ /* 0x000fe2000c101524 */
[----:B------:R-:W-:-:S02]  /*62a0*/  ISETP.GT.AND P3, PT, R4, 0x70, PT ;  /* 0x000000700400780c */ /* 0x000fc40003f64270 */
[----:B------:R-:W-:Y:S01]  /*62b0*/  ISETP.GT.AND P0, PT, R4, 0x79, PT ;  /* 0x000000790400780c */ /* 0x000fe20003f04270 */
[----:B------:R-:W-:Y:S01]  /*62c0*/  @P4 IMAD.MOV.U32 R4, RZ, RZ, R8 ;  /* 0x000000ffff044224 */ /* 0x000fe200078e0008 */
[----:B------:R-:W-:Y:S01]  /*62d0*/  F2FP.BF16.F32.PACK_AB R78, RZ, R78 ;  /* 0x0000004eff4e723e */ /* 0x000fe200000010ff */
[----:B------:R-:W-:Y:S01]  /*62e0*/  @P4 IMAD.MOV.U32 R5, RZ, RZ, R9 ;  /* 0x000000ffff054224 */ /* 0x000fe200078e0009 */
[----:B------:R-:W-:Y:S02]  /*62f0*/  F2FP.BF16.F32.PACK_AB R79, RZ, R79 ;  /* 0x0000004fff4f723e */ /* 0x000fe400000010ff */
[----:B------:R-:W-:Y:S02]  /*6300*/  F2FP.BF16.F32.PACK_AB R80, RZ, R80 ;  /* 0x00000050ff50723e */ /* 0x000fe400000010ff */
[----:B------:R0:W-:Y:S01]  /*6310*/  @P4 STG.E.U16 desc[UR36][R4.64+0xd0], R78 ;  /* 0x0000d04e04004986 */ /* 0x0001e2000c101524 */
[----:B------:R-:W-:Y:S02]  /*6320*/  ISETP.GT.AND P4, PT, R3, RZ, P2 ;  /* 0x000000ff0300720c */ /* 0x000fe40001784270 */
[----:B------:R-:W-:-:S02]  /*6330*/  F2FP.BF16.F32.PACK_AB R81, RZ, R81 ;  /* 0x00000051ff51723e */ /* 0x000fc400000010ff */
[----:B------:R-:W-:Y:S02]  /*6340*/  ISETP.GT.AND P2, PT, R3, 0x8, P2 ;  /* 0x000000080300780c */ /* 0x000fe40001744270 */
[----:B------:R-:W-:Y:S02]  /*6350*/  F2FP.BF16.F32.PACK_AB R82, RZ, R82 ;  /* 0x00000052ff52723e */ /* 0x000fe400000010ff */
[----:B------:R-:W-:Y:S02]  /*6360*/  F2FP.BF16.F32.PACK_AB R83, RZ, R83 ;  /* 0x00000053ff53723e */ /* 0x000fe400000010ff */
[----:B------:R-:W-:Y:S01]  /*6370*/  F2FP.BF16.F32.PACK_AB R84, RZ, R84 ;  /* 0x00000054ff54723e */ /* 0x000fe200000010ff */
[----:B0-----:R-:W-:Y:S01]  /*6380*/  @P5 IMAD.MOV.U32 R4, RZ, RZ, R8 ;  /* 0x000000ffff045224 */ /* 0x001fe200078e0008 */
[----:B------:R-:W-:Y:S01]  /*6390*/  F2FP.BF16.F32.PACK_AB R85, RZ, R85 ;  /* 0x00000055ff55723e */ /* 0x000fe200000010ff */
[----:B------:R-:W-:Y:S01]  /*63a0*/  @P5 IMAD.MOV.U32 R5, RZ, RZ, R9 ;  /* 0x000000ffff055224 */ /* 0x000fe200078e0009 */
[----:B------:R-:W-:-:S02]  /*63b0*/  F2FP.BF16.F32.PACK_AB R86, RZ, R86 ;  /* 0x00000056ff56723e */ /* 0x000fc400000010ff */
[----:B------:R-:W-:Y:S02]  /*63c0*/  F2FP.BF16.F32.PACK_AB R87, RZ, R87 ;  /* 0x00000057ff57723e */ /* 0x000fe400000010ff */
[----:B------:R0:W-:Y:S01]  /*63d0*/  @P5 STG.E.U16 desc[UR36][R4.64+0xd2], R79 ;  /* 0x0000d24f04005986 */ /* 0x0001e2000c101524 */
[C---:B------:R-:W-:Y:S02]  /*63e0*/  ISETP.GT.AND P5, PT, R3.reuse, RZ, P3 ;  /* 0x000000ff0300720c */ /* 0x040fe40001fa4270 */
[----:B------:R-:W-:-:S11]  /*63f0*/  ISETP.GT.AND P3, PT, R3, 0x8, P3 ;  /* 0x000000080300780c */ /* 0x000fd60001f64270 */
[----:B0-----:R-:W-:Y:S02]  /*6400*/  @P5 IMAD.MOV.U32 R4, RZ, RZ, R6 ;  /* 0x000000ffff045224 */ /* 0x001fe400078e0006 */
[----:B------:R-:W-:-:S05]  /*6410*/  @P5 IMAD.MOV.U32 R5, RZ, RZ, R7 ;  /* 0x000000ffff055224 */ /* 0x000fca00078e0007 */
[----:B------:R0:W-:Y:S01]  /*6420*/  @P5 STG.E.U16 desc[UR36][R4.64+0xe0], R80 ;  /* 0x0000e05004005986 */ /* 0x0001e2000c101524 */
[C---:B------:R-:W-:Y:S02]  /*6430*/  ISETP.GT.AND P5, PT, R3.reuse, RZ, P0 ;  /* 0x000000ff0300720c */ /* 0x040fe400007a4270 */
[----:B------:R-:W-:Y:S01]  /*6440*/  ISETP.GT.AND P0, PT, R3, 0x8, P0 ;  /* 0x000000080300780c */ /* 0x000fe20000704270 */
[----:B0-----:R-:W-:Y:S02]  /*6450*/  @P4 IMAD.MOV.U32 R4, RZ, RZ, R6 ;  /* 0x000000ffff044224 */ /* 0x001fe400078e0006 */
[----:B------:R-:W-:-:S05]  /*6460*/  @P4 IMAD.MOV.U32 R5, RZ, RZ, R7 ;  /* 0x000000ffff054224 */ /* 0x000fca00078e0007 */
[----:B------:R0:W-:Y:S01]  /*6470*/  @P4 STG.E.U16 desc[UR36][R4.64+0xe2], R81 ;  /* 0x0000e25104004986 */ /* 0x0001e2000c101524 */
[C---:B------:R-:W-:Y:S02]  /*6480*/  ISETP.GT.AND P4, PT, R3.reuse, RZ, P1 ;  /* 0x000000ff0300720c */ /* 0x040fe40000f84270 */
[----:B------:R-:W-:Y:S01]  /*6490*/  ISETP.GT.AND P1, PT, R3, 0x8, P1 ;  /* 0x000000080300780c */ /* 0x000fe20000f24270 */
[----:B0-----:R-:W-:Y:S02]  /*64a0*/  @P3 IMAD.MOV.U32 R4, RZ, RZ, R8 ;  /* 0x000000ffff043224 */ /* 0x001fe400078e0008 */
[----:B------:R-:W-:-:S05]  /*64b0*/  @P3 IMAD.MOV.U32 R5, RZ, RZ, R9 ;  /* 0x000000ffff053224 */ /* 0x000fca00078e0009 */
[----:B------:R0:W-:Y:S02]  /*64c0*/  @P3 STG.E.U16 desc[UR36][R4.64+0xe0], R82 ;  /* 0x0000e05204003986 */ /* 0x0001e4000c101524 */
[----:B0-----:R-:W-:Y:S02]  /*64d0*/  @P2 IMAD.MOV.U32 R4, RZ, RZ, R8 ;  /* 0x000000ffff042224 */ /* 0x001fe400078e0008 */
[----:B------:R-:W-:-:S05]  /*64e0*/  @P2 IMAD.MOV.U32 R5, RZ, RZ, R9 ;  /* 0x000000ffff052224 */ /* 0x000fca00078e0009 */
[----:B------:R0:W-:Y:S02]  /*64f0*/  @P2 STG.E.U16 desc[UR36][R4.64+0xe2], R83 ;  /* 0x0000e25304002986 */ /* 0x0001e4000c101524 */
[----:B0-----:R-:W-:Y:S02]  /*6500*/  @P4 IMAD.MOV.U32 R4, RZ, RZ, R6 ;  /* 0x000000ffff044224 */ /* 0x001fe400078e0006 */
[----:B------:R-:W-:-:S05]  /*6510*/  @P4 IMAD.MOV.U32 R5, RZ, RZ, R7 ;  /* 0x000000ffff054224 */ /* 0x000fca00078e0007 */
[----:B------:R0:W-:Y:S04]  /*6520*/  @P4 STG.E.U16 desc[UR36][R4.64+0xf0], R84 ;  /* 0x0000f05404004986 */ /* 0x0001e8000c101524 */
[----:B------:R1:W-:Y:S01]  /*6530*/  @P5 STG.E.U16 desc[UR36][R6.64+0xf2], R85 ;  /* 0x0000f25506005986 */ /* 0x0003e2000c101524 */
[----:B0-----:R-:W-:Y:S02]  /*6540*/  @P1 IMAD.MOV.U32 R4, RZ, RZ, R8 ;  /* 0x000000ffff041224 */ /* 0x001fe400078e0008 */
[----:B------:R-:W-:-:S05]  /*6550*/  @P1 IMAD.MOV.U32 R5, RZ, RZ, R9 ;  /* 0x000000ffff051224 */ /* 0x000fca00078e0009 */
[----:B------:R1:W-:Y:S04]  /*6560*/  @P1 STG.E.U16 desc[UR36][R4.64+0xf0], R86 ;  /* 0x0000f05604001986 */ /* 0x0003e8000c101524 */
[----:B------:R1:W-:Y:S02]  /*6570*/  @P0 STG.E.U16 desc[UR36][R8.64+0xf2], R87 ;  /* 0x0000f25708000986 */ /* 0x0003e4000c101524 */
.L_x_158:
[----:B------:R-:W-:Y:S05]  /*6580*/  BSYNC B0 ;  /* 0x0000000000007941 */ /* 0x000fea0003800000 */
.L_x_32:
[----:B------:R-:W-:Y:S01]  /*6590*/  IADD3 R16, P0, R16, UR38, RZ ;  /* 0x0000002610107c10 */ /* 0x000fe2000ff1e0ff */
[----:B------:R-:W-:Y:S01]  /*65a0*/  ULDC.64 UR4, c[0x0][0x650] ;  /* 0x0001940000047ab9 */ /* 0x000fe20000000a00 */
[----:B------:R-:W-:Y:S01]  /*65b0*/  PRMT R3, RZ, 0x7610, R3 ;  /* 0x00007610ff037816 */ /* 0x000fe20000000003 */
[----:B------:R-:W-:Y:S01]  /*65c0*/  IMAD.MOV.U32 R100, RZ, RZ, -0x1 ;  /* 0xffffffffff647424 */ /* 0x000fe200078e00ff */
[----:B------:R-:W-:Y:S01]  /*65d0*/  IADD3.X R17, R17, UR41, RZ, P0, !PT ;  /* 0x0000002911117c10 */ /* 0x000fe200087fe4ff */
[----:B------:R-:W-:Y:S01]  /*65e0*/  IMAD.MOV.U32 R101, RZ, RZ, -0x1 ;  /* 0xffffffffff657424 */ /* 0x000fe200078e00ff */
[----:B------:R-:W-:-:S04]  /*65f0*/  ISETP.GE.U32.AND P0, PT, R16, UR4, PT ;  /* 0x0000000410007c0c */ /* 0x000fc8000bf06070 */
[----:B------:R-:W-:-:S13]  /*6600*/  ISETP.GE.U32.AND.EX P0, PT, R17, UR5, PT, P0 ;  /* 0x0000000511007c0c */ /* 0x000fda000bf06100 */
[----:B------:R-:W-:Y:S05]  /*6610*/  @P0 BRA `(.L_x_159) ;  /* 0x00000004004c0947 */ /* 0x000fea0003800000 */
[----:B------:R-:W0:Y:S01]  /*6620*/  LDC.64 R10, c[0x0][0x628] ;  /* 0x00018a00ff0a7b82 */ /* 0x000e220000000a00 */
[----:B---3--:R-:W3:Y:S01]  /*6630*/  S2R R12, SR_CTAID.X ;  /* 0x00000000000c7919 */ /* 0x008ee20000002500 */
[----:B-12-4-:R-:W-:Y:S02]  /*6640*/  IMAD.MOV.U32 R8, RZ, RZ, R16 ;  /* 0x000000ffff087224 */ /* 0x016fe400078e0010 */
[----:B------:R-:W-:Y:S01]  /*6650*/  IMAD.MOV.U32 R9, RZ, RZ, R17 ;  /* 0x000000ffff097224 */ /* 0x000fe200078e0011 */
[----:B------:R-:W1:Y:S03]  /*6660*/  S2R R20, SR_CTAID.Y ;  /* 0x0000000000147919 */ /* 0x000e660000002600 */
[----:B------:R-:W2:Y:S08]  /*6670*/  LDC R0, c[0x0][0x630] ;  /* 0x00018c00ff007b82 */ /* 0x000eb00000000800 */
[----:B------:R-:W4:Y:S01]  /*6680*/  LDC.64 R14, c[0x0][0x620] ;  /* 0x00018800ff0e7b82 */ /* 0x000f220000000a00 */
[----:B0-----:R-:W-:-:S04]  /*6690*/  ISETP.NE.U32.AND P0, PT, R10, RZ, PT ;  /* 0x000000ff0a00720c */ /* 0x001fc80003f05070 */
[----:B------:R-:W-:-:S13]  /*66a0*/  ISETP.NE.AND.EX P0, PT, R11, RZ, PT, P0 ;  /* 0x000000ff0b00720c */ /* 0x000fda0003f05300 */
[----:B-1234-:R-:W-:Y:S05]  /*66b0*/  @!P0 BRA `(.L_x_160) ;  /* 0x0000000000288947 */ /* 0x01efea0003800000 */
        /* <DEDUP_REMOVED lines=10> */
.L_x_160:
[-CC-:B------:R-:W-:Y:S01]  /*6760*/  SHF.R.U64 R101, R8, R0.reuse, R9.reuse ;  /* 0x0000000008657219 */ /* 0x180fe20000001209 */
[----:B------:R-:W0:Y:S01]  /*6770*/  LDC.64 R26, c[0x0][0x640] ;  /* 0x00019000ff1a7b82 */ /* 0x000e220000000a00 */
[----:B------:R-:W-:Y:S01]  /*6780*/  SHF.R.U32.HI R0, RZ, R0, R9 ;  /* 0x00000000ff007219 */ /* 0x000fe20000011609 */
[----:B------:R-:W-:Y:S01]  /*6790*/  ULDC UR4, c[0x0][0x150] ;  /* 0x0000540000047ab9 */ /* 0x000fe20000000800 */
[----:B------:R-:W-:Y:S02]  /*67a0*/  IADD3 R3, P0, RZ, -R101, RZ ;  /* 0x80000065ff037210 */ /* 0x000fe40007f1e0ff */
[----:B------:R-:W-:-:S03]  /*67b0*/  I2FP.F32.U32 R7, R12 ;  /* 0x0000000c00077245 */ /* 0x000fc60000201000 */
[----:B------:R-:W1:Y:S01]  /*67c0*/  LDC R6, c[0x0][0x618] ;  /* 0x00018600ff067b82 */ /* 0x000e620000000800 */
[----:B------:R-:W-:Y:S02]  /*67d0*/  IMAD.X R5, RZ, RZ, ~R0, P0 ;  /* 0x000000ffff057224 */ /* 0x000fe400000e0e00 */
[----:B------:R-:W-:Y:S01]  /*67e0*/  FMUL R7, R7, UR4 ;  /* 0x0000000407077c20 */ /* 0x000fe20008400000 */
[----:B------:R-:W-:Y:S01]  /*67f0*/  ULDC UR4, c[0x0][0x154] ;  /* 0x0000550000047ab9 */ /* 0x000fe20000000800 */
[-C--:B------:R-:W-:Y:S02]  /*6800*/  IMAD R0, R5, R14.reuse, RZ ;  /* 0x0000000e05007224 */ /* 0x080fe400078e02ff */
[C---:B------:R-:W-:Y:S01]  /*6810*/  IMAD.WIDE.U32 R4, R3.reuse, R14, R16 ;  /* 0x0000000e03047225 */ /* 0x040fe200078e0010 */
[----:B------:R-:W2:Y:S01]  /*6820*/  LDC R8, c[0x0][0x608] ;  /* 0x00018200ff087b82 */ /* 0x000ea20000000800 */
[----:B------:R-:W3:Y:S02]  /*6830*/  F2I.U32.TRUNC.NTZ R7, R7 ;  /* 0x0000000700077305 */ /* 0x000ee4000020f000 */
[----:B------:R-:W-:Y:S01]  /*6840*/  IMAD R3, R3, R15, R0 ;  /* 0x0000000f03037224 */ /* 0x000fe200078e0200 */
[----:B------:R-:W-:-:S03]  /*6850*/  I2FP.F32.U32 R0, R20 ;  /* 0x0000001400007245 */ /* 0x000fc60000201000 */
[----:B------:R-:W-:Y:S01]  /*6860*/  IMAD.IADD R3, R5, 0x1, R3 ;  /* 0x0000000105037824 */ /* 0x000fe200078e0203 */
[----:B------:R-:W4:Y:S01]  /*6870*/  LDC R11, c[0x0][0x658] ;  /* 0x00019600ff0b7b82 */ /* 0x000f220000000800 */
[----:B0-----:R-:W-:-:S04]  /*6880*/  ISETP.NE.U32.AND P0, PT, R26, RZ, PT ;  /* 0x000000ff1a00720c */ /* 0x001fc80003f05070 */
[----:B------:R-:W-:-:S03]  /*6890*/  ISETP.NE.AND.EX P0, PT, R27, RZ, PT, P0 ;  /* 0x000000ff1b00720c */ /* 0x000fc60003f05300 */
[----:B------:R-:W0:Y:S01]  /*68a0*/  LDC R9, c[0x0][0x144] ;  /* 0x00005100ff097b82 */ /* 0x000e220000000800 */
[-C--:B-1----:R-:W-:Y:S01]  /*68b0*/  SHF.R.U64 R10, R4, R6.reuse, R3 ;  /* 0x00000006040a7219 */ /* 0x082fe20000001203 */
[----:B---3--:R-:W-:Y:S01]  /*68c0*/  IMAD.MOV R7, RZ, RZ, -R7 ;  /* 0x000000ffff077224 */ /* 0x008fe200078e0a07 */
[----:B------:R-:W-:Y:S01]  /*68d0*/  SHF.R.U32.HI R3, RZ, R6, R3 ;  /* 0x00000006ff037219 */ /* 0x000fe20000011603 */
[----:B------:R-:W-:-:S04]  /*68e0*/  FMUL R6, R0, UR4 ;  /* 0x0000000400067c20 */ /* 0x000fc80008400000 */
[----:B------:R-:W1:Y:S01]  /*68f0*/  LDC R21, c[0x0][0x148] ;  /* 0x00005200ff157b82 */ /* 0x000e620000000800 */
[----:B------:R3:W0:Y:S01]  /*6900*/  F2I.U32.TRUNC.NTZ R14, R6 ;  /* 0x00000006000e7305 */ /* 0x000622000020f000 */
[-CC-:B--2---:R-:W-:Y:S02]  /*6910*/  SHF.R.U64 R13, R10, R8.reuse, R3.reuse ;  /* 0x000000080a0d7219 */ /* 0x184fe40000001203 */
[----:B------:R-:W-:-:S04]  /*6920*/  SHF.R.U32.HI R0, RZ, R8, R3 ;  /* 0x00000008ff007219 */ /* 0x000fc80000011603 */
[----:B-----5:R-:W2:Y:S01]  /*6930*/  LDC R24, c[0x0][0x648] ;  /* 0x00019200ff187b82 */ /* 0x020ea20000000800 */
[-CC-:B----4-:R-:W-:Y:S02]  /*6940*/  SHF.R.U64 R15, R13, R11.reuse, R0.reuse ;  /* 0x0000000b0d0f7219 */ /* 0x190fe40000001200 */
[----:B------:R-:W-:-:S03]  /*6950*/  SHF.R.U32.HI R5, RZ, R11, R0 ;  /* 0x0000000bff057219 */ /* 0x000fc60000011600 */
[----:B------:R-:W-:Y:S02]  /*6960*/  IMAD.MOV.U32 R4, RZ, RZ, R15 ;  /* 0x000000ffff047224 */ /* 0x000fe400078e000f */
[----:B------:R-:W4:Y:S01]  /*6970*/  LDC R28, c[0x0][0x638] ;  /* 0x00018e00ff1c7b82 */ /* 0x000f220000000800 */
[----:B0-----:R-:W-:-:S07]  /*6980*/  IMAD R25, R9, R7, R12 ;  /* 0x0000000709197224 */ /* 0x001fce00078e020c */
[----:B------:R-:W0:Y:S08]  /*6990*/  LDC R29, c[0x0][0x610] ;  /* 0x00018400ff1d7b82 */ /* 0x000e300000000800 */
[----:B------:R-:W0:Y:S01]  /*69a0*/  LDC R30, c[0x0][0x600] ;  /* 0x00018000ff1e7b82 */ /* 0x000e220000000800 */
[----:B-123--:R-:W-:Y:S05]  /*69b0*/  @!P0 BRA `(.L_x_161) ;  /* 0x0000000000288947 */ /* 0x00efea0003800000 */
[----:B------:R-:W1:Y:S02]  /*69c0*/  LDC R0, c[0x0][0x64c] ;  /* 0x00019300ff007b82 */ /* 0x000e640000000800 */
[----:B-1----:R-:W-:-:S05]  /*69d0*/  IADD3 R3, P0, R15, R0, RZ ;  /* 0x000000000f037210 */ /* 0x002fca0007f1e0ff */
        /* <DEDUP_REMOVED lines=8> */
.L_x_161:
[----:B------:R-:W-:Y:S01]  /*6a60*/  ISETP.NE.AND P0, PT, R2, 0x1, PT ;  /* 0x000000010200780c */ /* 0x000fe20003f05270 */
[----:B------:R-:W-:Y:S01]  /*6a70*/  IMAD.MOV R14, RZ, RZ, -R14 ;  /* 0x000000ffff0e7224 */ /* 0x000fe200078e0a0e */
[----:B------:R-:W-:Y:S02]  /*6a80*/  SHF.R.U64 R3, R4, R24, R5 ;  /* 0x0000001804037219 */ /* 0x000fe40000001205 */
[----:B------:R-:W-:Y:S02]  /*6a90*/  LOP3.LUT R0, R13, R98, RZ, 0xc0, !PT ;  /* 0x000000620d007212 */ /* 0x000fe400078ec0ff */
[----:B------:R-:W-:Y:S01]  /*6aa0*/  LOP3.LUT R10, R10, R97, RZ, 0xc0, !PT ;  /* 0x000000610a0a7212 */ /* 0x000fe200078ec0ff */
[----:B------:R-:W-:Y:S02]  /*6ab0*/  IMAD.MOV R4, RZ, RZ, -R3 ;  /* 0x000000ffff047224 */ /* 0x000fe400078e0a03 */
[----:B------:R-:W-:Y:S02]  /*6ac0*/  IMAD R0, R93, R3, R0 ;  /* 0x000000035d007224 */ /* 0x000fe400078e0200 */
[----:B----4-:R-:W-:-:S02]  /*6ad0*/  IMAD R3, R4, R28, R15 ;  /* 0x0000001c04037224 */ /* 0x010fc400078e020f */
[----:B------:R-:W-:Y:S02]  /*6ae0*/  @P0 IMAD R25, R21, R14, R20 ;  /* 0x0000000e15190224 */ /* 0x000fe400078e0214 */
[----:B0-----:R-:W-:Y:S02]  /*6af0*/  IMAD R5, R3, R30, R10 ;  /* 0x0000001e03057224 */ /* 0x001fe400078e020a */
[----:B------:R-:W-:Y:S02]  /*6b00*/  IMAD R0, R0, R29, R25 ;  /* 0x0000001d00007224 */ /* 0x000fe400078e0219 */
[----:B------:R-:W-:-:S03]  /*6b10*/  IMAD.MOV.U32 R4, RZ, RZ, 0x1 ;  /* 0x00000001ff047424 */ /* 0x000fc600078e00ff */
[----:B------:R-:W-:Y:S02]  /*6b20*/  SEL R100, R5, R0, !P0 ;  /* 0x0000000005647207 */ /* 0x000fe40004000000 */
[----:B------:R-:W-:Y:S02]  /*6b30*/  PRMT R3, R4, 0x7610, R3 ;  /* 0x0000761004037816 */ /* 0x000fe40000000003 */
[----:B------:R-:W-:-:S07]  /*6b40*/  SEL R0, R0, R5, !P0 ;  /* 0x0000000500007207 */ /* 0x000fce0004000000 */
.L_x_159:
[----:B------:R-:W-:Y:S01]  /*6b50*/  LOP3.LUT P0, RZ, R3, 0xff, RZ, 0xc0, !PT ;  /* 0x000000ff03ff7812 */ /* 0x000fe2000780c0ff */
[----:B------:R-:W-:Y:S01]  /*6b60*/  UIMAD.WIDE.U32 UR4, UR42, -0x55555555, URZ ;  /* 0xaaaaaaab2a0478a5 */ /* 0x000fe2000f8e003f */
[----:B------:R-:W-:-:S03]  /*6b70*/  IMAD.MOV.U32 R103, RZ, RZ, R0 ;  /* 0x000000ffff677224 */ /* 0x000fc600078e0000 */
[----:B------:R-:W-:-:S04]  /*6b80*/  USHF.R.U32.HI UR4, URZ, 0x1, UR5 ;  /* 0x000000013f047899 */ /* 0x000fc80008011605 */
[----:B------:R-:W-:-:S04]  /*6b90*/  UIMAD UR42, UR4, -0x3, UR42 ;  /* 0xfffffffd042a78a4 */ /* 0x000fc8000f8e022a */
[----:B------:R-:W-:Y:S08]  /*6ba0*/  @P0 BRA `(.L_x_162) ;  /* 0xffffffa8002c0947 */ /* 0x000ff0000383ffff */
[----:B------:R-:W-:Y:S05]  /*6bb0*/  EXIT ;  /* 0x000000000000794d */ /* 0x000fea0003800000 */
.L_x_7:
        /* <DEDUP_REMOVED lines=26> */
.L_x_164:
[----:B------:R-:W0:Y:S01]  /*6d60*/  LDC.64 R28, c[0x0][0x640] ;  /* 0x00019000ff1c7b82 */ /* 0x000e220000000a00 */
[-CC-:B------:R-:W-:Y:S01]  /*6d70*/  SHF.R.U64 R21, R14, R8.reuse, R15.reuse ;  /* 0x000000080e157219 */ /* 0x180fe2000000120f */
[----:B------:R-:W-:Y:S01]  /*6d80*/  IMAD.MOV.U32 R31, RZ, RZ, 0x1 ;  /* 0x00000001ff1f7424 */ /* 0x000fe200078e00ff */
[----:B------:R-:W-:Y:S02]  /*6d90*/  SHF.R.U32.HI R7, RZ, R8, R15 ;  /* 0x00000008ff077219 */ /* 0x000fe4000001160f */
[----:B------:R-:W-:-:S03]  /*6da0*/  IADD3 R13, P0, RZ, -R21, RZ ;  /* 0x80000015ff0d7210 */ /* 0x000fc60007f1e0ff */
[----:B------:R-:W1:Y:S02]  /*6db0*/  LDC R12, c[0x0][0x618] ;  /* 0x00018600ff0c7b82 */ /* 0x000e640000000800 */
[----:B------:R-:W-:Y:S02]  /*6dc0*/  IMAD.X R7, RZ, RZ, ~R7, P0 ;  /* 0x000000ffff077224 */ /* 0x000fe400000e0e07 */
[----:B------:R-:W-:-:S04]  /*6dd0*/  IMAD.WIDE.U32 R10, R13, R24, R16 ;  /* 0x000000180d0a7225 */ /* 0x000fc800078e0010 */
[----:B------:R-:W2:Y:S01]  /*6de0*/  LDC R14, c[0x0][0x608] ;  /* 0x00018200ff0e7b82 */ /* 0x000ea20000000800 */
[----:B------:R-:W-:-:S04]  /*6df0*/  IMAD R8, R7, R24, RZ ;  /* 0x0000001807087224 */ /* 0x000fc800078e02ff */
[----:B------:R-:W-:-:S03]  /*6e00*/  IMAD R7, R13, R25, R8 ;  /* 0x000000190d077224 */ /* 0x000fc600078e0208 */
[----:B------:R-:W3:Y:S01]  /*6e10*/  LDC R26, c[0x0][0x658] ;  /* 0x00019600ff1a7b82 */ /* 0x000ee20000000800 */
[----:B------:R-:W-:Y:S01]  /*6e20*/  IMAD.IADD R7, R11, 0x1, R7 ;  /* 0x000000010b077824 */ /* 0x000fe200078e0207 */
[----:B0-----:R-:W-:Y:S01]  /*6e30*/  ISETP.NE.U32.AND P0, PT, R28, RZ, PT ;  /* 0x000000ff1c00720c */ /* 0x001fe20003f05070 */
[----:B------:R-:W-:-:S03]  /*6e40*/  IMAD.MOV.U32 R11, RZ, RZ, -0x1 ;  /* 0xffffffffff0b7424 */ /* 0x000fc600078e00ff */
        /* <DEDUP_REMOVED lines=8> */
[-C--:B---3--:R-:W-:Y:S02]  /*6ed0*/  SHF.L.U32 R10, R11, R26.reuse, RZ ;  /* 0x0000001a0b0a7219 */ /* 0x088fe400000006ff */
[--C-:B------:R-:W-:Y:S02]  /*6ee0*/  SHF.R.U64 R24, R22, R26, R7.reuse ;  /* 0x0000001a16187219 */ /* 0x100fe40000001207 */
[----:B------:R-:W-:Y:S02]  /*6ef0*/  LOP3.LUT R33, RZ, R10, RZ, 0x33, !PT ;  /* 0x0000000aff217212 */ /* 0x000fe400078e33ff */
[----:B------:R-:W-:Y:S01]  /*6f00*/  SHF.R.U32.HI R11, RZ, R26, R7 ;  /* 0x0000001aff0b7219 */ /* 0x000fe20000011607 */
[----:B------:R-:W3:Y:S01]  /*6f10*/  LDC R30, c[0x0][0x610] ;  /* 0x00018400ff1e7b82 */ /* 0x000ee20000000800 */
[----:B------:R-:W-:Y:S01]  /*6f20*/  IMAD.MOV.U32 R10, RZ, RZ, R24 ;  /* 0x000000ffff0a7224 */ /* 0x000fe200078e0018 */
[----:B------:R-:W-:Y:S06]  /*6f30*/  @!P0 BRA `(.L_x_165) ;  /* 0x0000000000288947 */ /* 0x000fec0003800000 */
        /* <DEDUP_REMOVED lines=10> */
.L_x_165:
[----:B------:R-:W-:Y:S02]  /*6fe0*/  ISETP.NE.AND P0, PT, R2, 0x1, PT ;  /* 0x000000010200780c */ /* 0x000fe40003f05270 */
[----:B-1----:R-:W-:Y:S01]  /*6ff0*/  SHF.R.U64 R8, R10, R8, R11 ;  /* 0x000000080a087219 */ /* 0x002fe2000000120b */
[----:B0-----:R-:W-:Y:S01]  /*7000*/  VIADD R11, R25, 0xffffffff ;  /* 0xffffffff190b7836 */ /* 0x001fe20000000000 */
[----:B------:R-:W-:Y:S02]  /*7010*/  SHF.L.U32 R31, R31, R26, RZ ;  /* 0x0000001a1f1f7219 */ /* 0x000fe400000006ff */
[----:B------:R-:W-:Y:S01]  /*7020*/  LOP3.LUT R5, R22, R33, RZ, 0xc0, !PT ;  /* 0x0000002116057212 */ /* 0x000fe200078ec0ff */
[----:B------:R-:W-:-:S04]  /*7030*/  IMAD.MOV R7, RZ, RZ, -R8 ;  /* 0x000000ffff077224 */ /* 0x000fc800078e0a08 */
[----:B------:R-:W-:Y:S02]  /*7040*/  IMAD R5, R31, R8, R5 ;  /* 0x000000081f057224 */ /* 0x000fe400078e0205 */
[----:B------:R-:W-:Y:S01]  /*7050*/  @P0 IMAD R6, R9, R23, R4 ;  /* 0x0000001709060224 */ /* 0x000fe200078e0204 */
[----:B------:R-:W-:Y:S01]  /*7060*/  LOP3.LUT R9, R20, R11, RZ, 0xc0, !PT ;  /* 0x0000000b14097212 */ /* 0x000fe200078ec0ff */
[----:B--2---:R-:W-:Y:S02]  /*7070*/  IMAD R4, R7, R27, R24 ;  /* 0x0000001b07047224 */ /* 0x004fe400078e0218 */
[----:B---3--:R-:W-:Y:S02]  /*7080*/  IMAD R6, R5, R30, R6 ;  /* 0x0000001e05067224 */ /* 0x008fe400078e0206 */
[----:B------:R-:W-:Y:S02]  /*7090*/  IMAD R5, R4, R25, R9 ;  /* 0x0000001904057224 */ /* 0x000fe400078e0209 */
[----:B------:R-:W-:-:S02]  /*70a0*/  IMAD.MOV.U32 R8, RZ, RZ, 0x1 ;  /* 0x00000001ff087424 */ /* 0x000fc400078e00ff */
[----:B------:R-:W-:Y:S01]  /*70b0*/  IMAD.MOV.U32 R7, RZ, RZ, R21 ;  /* 0x000000ffff077224 */ /* 0x000fe200078e0015 */
[----:B------:R-:W-:Y:S02]  /*70c0*/  SEL R19, R5, R6, !P0 ;  /* 0x0000000605137207 */ /* 0x000fe40004000000 */
[----:B------:R-:W-:-:S07]  /*70d0*/  SEL R12, R6, R5, !P0 ;  /* 0x00000005060c7207 */ /* 0x000fce0004000000 */
.L_x_163:
[----:B------:R-:W-:-:S08]  /*70e0*/  NOP ;  /* 0x0000000000007918 */ /* 0x000fd00000000000 */
[----:B------:R-:W0:-:S00]  /*70f0*/  USETMAXREG.DEALLOC.CTAPOOL 0x28 ;  /* 0x00000028000079c8 */ /* 0x000e0000080e0500 */
[----:B0-----:R-:W-:-:S13]  /*7100*/  ISETP.NE.AND P0, PT, R3, RZ, PT ;  /* 0x000000ff0300720c */ /* 0x001fda0003f05270 */
[----:B------:R-:W-:Y:S05]  /*7110*/  @P0 EXIT ;  /* 0x000000000000094d */ /* 0x000fea0003800000 */
[----:B------:R-:W-:Y:S01]  /*7120*/  LOP3.LUT P0, RZ, R8, 0xff, RZ, 0xc0, !PT ;  /* 0x000000ff08ff7812 */ /* 0x000fe2000780c0ff */
[----:B------:R-:W-:Y:S02]  /*7130*/  IMAD.MOV.U32 R3, RZ, RZ, 0x1 ;  /* 0x00000001ff037424 */ /* 0x000fe400078e00ff */
[----:B------:R-:W-:-:S10]  /*7140*/  IMAD.MOV.U32 R13, RZ, RZ, RZ ;  /* 0x000000ffff0d7224 */ /* 0x000fd400078e00ff */
[----:B------:R-:W-:Y:S05]  /*7150*/  @!P0 BRA `(.L_x_166) ;  /* 0x0000000c00908947 */ /* 0x000fea0003800000 */
[----:B------:R-:W0:Y:S01]  /*7160*/  LDC R3, c[0x0][0x28c] ;  /* 0x0000a300ff037b82 */ /* 0x000e220000000800 */
[----:B------:R-:W-:Y:S01]  /*7170*/  UMOV UR7, 0x1 ;  /* 0x0000000100077882 */ /* 0x000fe20000000000 */
[----:B------:R-:W-:Y:S01]  /*7180*/  ULDC UR14, c[0x0][0x658] ;  /* 0x00019600000e7ab9 */ /* 0x000fe20000000800 */
[----:B------:R-:W-:Y:S01]  /*7190*/  UMOV UR6, 0xffffffff ;  /* 0xffffffff00067882 */ /* 0x000fe20000000000 */
[----:B------:R-:W-:Y:S01]  /*71a0*/  BSSY B0, `(.L_x_166) ;  /* 0x00000df000007945 */ /* 0x000fe20003800000 */
[----:B------:R-:W-:Y:S01]  /*71b0*/  USHF.L.U32 UR6, UR6, UR14, URZ ;  /* 0x0000000e06067299 */ /* 0x000fe2000800063f */
[----:B------:R-:W-:Y:S01]  /*71c0*/  IMAD.MOV.U32 R11, RZ, RZ, 0x1 ;  /* 0x00000001ff0b7424 */ /* 0x000fe200078e00ff */
[----:B------:R-:W-:Y:S01]  /*71d0*/  LOP3.LUT R10, R18, 0x2, RZ, 0xfc, !PT ;  /* 0x00000002120a7812 */ /* 0x000fe200078efcff */
[----:B------:R-:W1:Y:S01]  /*71e0*/  S2UR UR5, SR_CgaCtaId ;  /* 0x00000000000579c3 */ /* 0x000e620000008800 */
[----:B------:R-:W-:Y:S01]  /*71f0*/  IMAD.MOV.U32 R13, RZ, RZ, RZ ;  /* 0x000000ffff0d7224 */ /* 0x000fe200078e00ff */
[----:B------:R-:W-:Y:S01]  /*7200*/  ULDC UR13, c[0x0][0x600] ;  /* 0x00018000000d7ab9 */ /* 0x000fe20000000800 */
[----:B------:R-:W-:Y:S01]  /*7210*/  UMOV UR23, 0x5 ;  /* 0x0000000500177882 */ /* 0x000fe20000000000 */
[----:B------:R-:W-:-:S02]  /*7220*/  UIADD3 UR13, UR13, -0x1, URZ ;  /* 0xffffffff0d0d7890 */ /* 0x000fc4000fffe03f */
[----:B------:R-:W-:Y:S02]  /*7230*/  USHF.L.U32 UR14, UR7, UR14, URZ ;  /* 0x0000000e070e7299 */ /* 0x000fe4000800063f */
[----:B------:R-:W-:Y:S01]  /*7240*/  ULOP3.LUT UR21, URZ, UR6, URZ, 0x33, !UPT ;  /* 0x000000063f157292 */ /* 0x000fe2000f8e333f */
[----:B------:R-:W-:Y:S01]  /*7250*/  ULDC.64 UR30, c[0x0][0x198] ;  /* 0x00006600001e7ab9 */ /* 0x000fe20000000a00 */
[----:B0-----:R-:W-:-:S05]  /*7260*/  VIADD R3, R3, 0x7f ;  /* 0x0000007f03037836 */ /* 0x001fca0000000000 */
[----:B------:R-:W-:Y:S01]  /*7270*/  SHF.R.S32.HI R4, RZ, 0x1f, R3 ;  /* 0x0000001fff047819 */ /* 0x000fe20000011403 */
[----:B-1----:R-:W-:-:S03]  /*7280*/  ULOP3.LUT UR4, UR5, 0x1, URZ, 0xc0, !UPT ;  /* 0x0000000105047892 */ /* 0x002fc6000f8ec03f */
[----:B------:R-:W-:Y:S01]  /*7290*/  LEA.HI R4, R4, R3, RZ, 0x7 ;  /* 0x0000000304047211 */ /* 0x000fe200078f38ff */
[----:B------:R-:W-:Y:S01]  /*72a0*/  USHF.R.U32.HI UR37, URZ, 0x1, UR5 ;  /* 0x000000013f257899 */ /* 0x000fe20008011605 */
[----:B------:R-:W-:Y:S01]  /*72b0*/  IMAD.MOV.U32 R3, RZ, RZ, 0x1 ;  /* 0x00000001ff037424 */ /* 0x000fe200078e00ff */
[----:B------:R-:W-:Y:S01]  /*72c0*/  USHF.L.U32 UR15, UR5, 0x6, URZ ;  /* 0x00000006050f7899 */ /* 0x000fe2000800063f */
[----:B------:R-:W-:Y:S01]  /*72d0*/  SHF.R.S32.HI R8, RZ, 0x7, R4 ;  /* 0x00000007ff087819 */ /* 0x000fe20000011404 */
[----:B------:R-:W-:Y:S02]  /*72e0*/  USHF.L.U32 UR40, UR5, 0xc, URZ ;  /* 0x0000000c05287899 */ /* 0x000fe4000800063f */
[----:B------:R-:W-:Y:S02]  /*72f0*/  ULOP3.LUT UR5, UR5, 0xfffffffe, URZ, 0xc0, !UPT ;  /* 0xfffffffe05057892 */ /* 0x000fe4000f8ec03f */
[----:B------:R-:W-:Y:S01]  /*7300*/  UISETP.GT.U32.AND UP0, UPT, UR4, 0xffff, UPT ;  /* 0x0000ffff0400788c */ /* 0x000fe2000bf04070 */
[----:B------:R-:W-:Y:S01]  /*7310*/  VIADD R9, R8, 0x1 ;  /* 0x0000000108097836 */ /* 0x000fe20000000000 */
[----:B------:R-:W-:-:S02]  /*7320*/  USHF.L.U32 UR22, UR7, UR5, URZ ;  /* 0x0000000507167299 */ /* 0x000fc4000800063f */
[----:B------:R-:W-:Y:S02]  /*7330*/  ULOP3.LUT UR5, UR5, 0x1, URZ, 0xfc, !UPT ;  /* 0x0000000105057892 */ /* 0x000fe4000f8efc3f */
[----:B------:R-:W-:Y:S02]  /*7340*/  USEL UR4, UR4, 0xffff, !UP0 ;  /* 0x0000ffff04047887 */ /* 0x000fe4000c000000 */
[----:B------:R-:W-:Y:S02]  /*7350*/  USHF.L.U32 UR5, UR7, UR5, URZ ;  /* 0x0000000507057299 */ /* 0x000fe4000800063f */
[----:B------:R-:W-:Y:S02]  /*7360*/  ULOP3.LUT UR4, UR4, 0xffff, URZ, 0xc0, !UPT ;  /* 0x0000ffff04047892 */ /* 0x000fe4000f8ec03f */
[----:B------:R-:W-:Y:S02]  /*7370*/  ULOP3.LUT UR15, UR15, 0x40, URZ, 0xc0, !UPT ;  /* 0x000000400f0f7892 */ /* 0x000fe4000f8ec03f */
[----:B------:R-:W-:-:S02]  /*7380*/  ULOP3.LUT UR22, UR22, UR5, URZ, 0xfc, !UPT ;  /* 0x0000000516167292 */ /* 0x000fc4000f8efc3f */
[----:B------:R-:W-:-:S12]  /*7390*/  USHF.L.U32 UR23, UR23, UR4, URZ ;  /* 0x0000000417177299 */ /* 0x000fd8000800063f */
.L_x_177:
[----:B------:R-:W-:-:S03]  /*73a0*/  UMOV UR4, 0xffffffff ;  /* 0xffffffff00047882 */ /* 0x000fc60000000000 */
[----:B------:R-:W-:Y:S05]  /*73b0*/  BRA.DIV UR4, `(.L_x_167) ;  /* 0x0000000e04bc7947 */ /* 0x000fea000b800000 */
[----:B------:R-:W-:-:S13]  /*73c0*/  ELECT P6, URZ, PT ;  /* 0x00000000003f782f */ /* 0x000fda00038c0000 */
.L_x_187:
[----:B------:R-:W0:Y:S01]  /*73d0*/  LDC R4, c[0x0][0x28c] ;  /* 0x0000a300ff047b82 */ /* 0x000e220000000800 */
[----:B------:R-:W-:Y:S01]  /*73e0*/  BSSY B1, `(.L_x_168) ;  /* 0x0000048000017945 */ /* 0x000fe20003800000 */
[----:B0-----:R-:W-:-:S13]  /*73f0*/  ISETP.LT.OR P6, PT, R4, 0x1, !P6 ;  /* 0x000000010400780c */ /* 0x001fda00077c1670 */
[----:B------:R-:W-:Y:S05]  /*7400*/  @P6 BRA `(.L_x_169) ;  /* 0x0000000400146947 */ /* 0x000fea0003800000 */
[----:B------:R-:W-:Y:S01]  /*7410*/  LEA R12, R12, UR37, 0x1 ;  /* 0x000000250c0c7c11 */ /* 0x000fe2000f8e08ff */
[----:B------:R-:W-:Y:S01]  /*7420*/  IMAD.MOV.U32 R20, RZ, RZ, RZ ;  /* 0x000000ffff147224 */ /* 0x000fe200078e00ff */
[----:B------:R-:W-:Y:S01]  /*7430*/  LEA R19, R19, UR15, 0x7 ;  /* 0x0000000f13137c11 */ /* 0x000fe2000f8e38ff */
[----:B------:R-:W-:Y:S02]  /*7440*/  IMAD.MOV.U32 R4, RZ, RZ, R9 ;  /* 0x000000ffff047224 */ /* 0x000fe400078e0009 */
[----:B------:R-:W-:Y:S02]  /*7450*/  IMAD.MOV.U32 R5, RZ, RZ, R3 ;  /* 0x000000ffff057224 */ /* 0x000fe400078e0003 */
[----:B------:R-:W-:Y:S02]  /*7460*/  IMAD.MOV.U32 R6, RZ, RZ, R13 ;  /* 0x000000ffff067224 */ /* 0x000fe400078e000d */
[----:B------:R-:W-:-:S07]  /*7470*/  IMAD.SHL.U32 R15, R12, 0x40, RZ ;  /* 0x000000400c0f7824 */ /* 0x000fce00078e00ff */
.L_x_172:
[----:B------:R-:W0:Y:S01]  /*7480*/  S2R R21, SR_CgaCtaId ;  /* 0x0000000000157919 */ /* 0x000e220000008800 */
[----:B------:R-:W-:Y:S02]  /*7490*/  MOV R12, 0x400 ;  /* 0x00000400000c7802 */ /* 0x000fe40000000f00 */
[----:B------:R-:W-:-:S13]  /*74a0*/  ISETP.NE.AND P1, PT, R0, RZ, PT ;  /* 0x000000ff0000720c */ /* 0x000fda0003f25270 */
[----:B------:R-:W1:Y:S01]  /*74b0*/  @!P1 LDC R14, c[0x0][0x500] ;  /* 0x00014000ff0e9b82 */ /* 0x000e620000000800 */
[----:B0-----:R-:W-:Y:S02]  /*74c0*/  LEA R23, R21, R12, 0x18 ;  /* 0x0000000c15177211 */ /* 0x001fe400078ec0ff */
[----:B------:R-:W-:-:S03]  /*74d0*/  SHF.L.U32 R12, R5, 0x1f, RZ ;  /* 0x0000001f050c7819 */ /* 0x000fc600000006ff */
[----:B------:R-:W-:-:S04]  /*74e0*/  IMAD R21, R6, 0x8, R23 ;  /* 0x0000000806157824 */ /* 0x000fc800078e0217 */
[----:B------:R-:W0:Y:S02]  /*74f0*/  SYNCS.PHASECHK.TRANS64.TRYWAIT P0, [R21+URZ+0x18], R12 ;  /* 0x0000180c150075a7 */ /* 0x000e24000800017f */
[----:B01----:R-:W-:Y:S05]  /*7500*/  @!P0 BRA `(.L_x_170) ;  /* 0x0000000c00888947 */ /* 0x003fea0003800000 */
.L_x_188:
[----:B0-----:R-:W-:Y:S01]  /*7510*/  PRMT R12, R10, 0x9910, RZ ;  /* 0x000099100a0c7816 */ /* 0x001fe200000000ff */
[----:B------:R0:W-:Y:S03]  /*7520*/  @!P1 SYNCS.ARRIVE.TRANS64 RZ, [R21+URZ], R14 ;  /* 0x0000000e15ff99a7 */ /* 0x0001e6000800003f */
[----:B------:R-:W-:-:S13]  /*7530*/  ISETP.NE.AND P0, PT, R12, 0x2, PT ;  /* 0x000000020c00780c */ /* 0x000fda0003f05270 */
[----:B0-----:R-:W-:Y:S05]  /*7540*/  @P0 BRA `(.L_x_171) ;  /* 0x0000000000040947 */ /* 0x001fea0003800000 */
[----:B------:R-:W-:Y:S01]  /*7550*/  BPT.TRAP 0x1 ;  /* 0x000000040000795c */ /* 0x000fe20000300000 */
.L_x_171:
[----:B------:R-:W-:Y:S01]  /*7560*/  R2UR UR8, R6 ;  /* 0x00000000060872ca */ /* 0x000fe200000e0000 */
[----:B------:R-:W-:Y:S01]  /*7570*/  VIADD R4, R4, 0xffffffff ;  /* 0xffffffff04047836 */ /* 0x000fe20000000000 */
[----:B------:R-:W-:Y:S01]  /*7580*/  R2UR UR10, R23 ;  /* 0x00000000170a72ca */ /* 0x000fe200000e0000 */
[----:B------:R-:W-:Y:S01]  /*7590*/  UIADD3 UR4, UP0, UR30, 0xf0, URZ ;  /* 0x000000f01e047890 */ /* 0x000fe2000ff1e03f */
[----:B------:R-:W-:Y:S01]  /*75a0*/  R2UR UR34, R20 ;  /* 0x00000000142272ca */ /* 0x000fe200000e0000 */
[----:B------:R-:W-:Y:S01]  /*75b0*/  UIADD3 UR42, UP1, UR30, 0x1f0, URZ ;  /* 0x000001f01e2a7890 */ /* 0x000fe2000ff3e03f */
[----:B------:R-:W-:Y:S01]  /*75c0*/  R2UR UR33, R21 ;  /* 0x00000000152172ca */ /* 0x000fe200000e0000 */
[----:B------:R-:W-:Y:S01]  /*75d0*/  UIADD3.X UR5, URZ, UR31, URZ, UP0, !UPT ;  /* 0x0000001f3f057290 */ /* 0x000fe200087fe43f */
[----:B------:R-:W-:Y:S01]  /*75e0*/  R2UR UR35, R15 ;  /* 0x000000000f2372ca */ /* 0x000fe200000e0000 */
[----:B------:R-:W-:Y:S01]  /*75f0*/  UPRMT UR29, URZ, 0x5410, UR23 ;  /* 0x000054103f1d7896 */ /* 0x000fe20008000017 */
[----:B------:R-:W-:Y:S01]  /*7600*/  R2UR UR36, R7 ;  /* 0x00000000072472ca */ /* 0x000fe200000e0000 */
[----:B------:R-:W-:Y:S01]  /*7610*/  UIADD3.X UR43, URZ, UR31, URZ, UP1, !UPT ;  /* 0x0000001f3f2b7290 */ /* 0x000fe20008ffe43f */
[----:B------:R-:W-:Y:S01]  /*7620*/  R2UR UR19, R19 ;  /* 0x00000000131372ca */ /* 0x000fe200000e0000 */
[----:B------:R-:W-:Y:S01]  /*7630*/  USHF.L.U32 UR8, UR8, 0xe, URZ ;  /* 0x0000000e08087899 */ /* 0x000fe2000800063f */
[----:B------:R-:W-:Y:S01]  /*7640*/  ISETP.GT.AND P1, PT, R4, 0x1, PT ;  /* 0x000000010400780c */ /* 0x000fe20003f24270 */
[----:B------:R-:W-:Y:S01]  /*7650*/  UPRMT UR44, URZ, 0x5410, UR22 ;  /* 0x000054103f2c7896 */ /* 0x000fe20008000016 */
[----:B------:R-:W-:Y:S01]  /*7660*/  VIADD R6, R6, 0x1 ;  /* 0x0000000106067836 */ /* 0x000fe20000000000 */
[----:B------:R-:W-:Y:S01]  /*7670*/  ULEA UR9, UR37, UR8, 0xc ;  /* 0x0000000825097291 */ /* 0x000fe2000f8e603f */
[----:B------:R-:W-:Y:S01]  /*7680*/  VIADD R20, R20, 0x80 ;  /* 0x0000008014147836 */ /* 0x000fe20000000000 */
[----:B------:R-:W-:-:S02]  /*7690*/  ULOP3.LUT UR8, UR8, 0x1000, UR40, 0xf8, !UPT ;  /* 0x0000100008087892 */ /* 0x000fc4000f8ef828 */
[----:B------:R-:W-:Y:S01]  /*76a0*/  ULEA UR24, UR9, UR10, 0x1 ;  /* 0x0000000a09187291 */ /* 0x000fe2000f8e083f */
[C---:B------:R-:W-:Y:S01]  /*76b0*/  ISETP.NE.AND P0, PT, R6.reuse, 0x3, PT ;  /* 0x000000030600780c */ /* 0x040fe20003f05270 */
[----:B------:R-:W-:Y:S02]  /*76c0*/  ULEA UR8, UR8, UR10, 0x1 ;  /* 0x0000000a08087291 */ /* 0x000fe4000f8e083f */
[----:B------:R-:W-:Y:S01]  /*76d0*/  UIADD3 UR32, UR24, 0x100, URZ ;  /* 0x0000010018207890 */ /* 0x000fe2000fffe03f */
[----:B------:R-:W-:Y:S01]  /*76e0*/  SEL R12, RZ, 0x1, P0 ;  /* 0x00000001ff0c7807 */ /* 0x000fe20000000000 */
[----:B------:R-:W-:Y:S01]  /*76f0*/  UIADD3 UR26, UR34, 0x40, URZ ;  /* 0x00000040221a7890 */ /* 0x000fe2000fffe03f */
[----:B------:R-:W-:Y:S01]  /*7700*/  SEL R6, R6, RZ, P0 ;  /* 0x000000ff06067207 */ /* 0x000fe20000000000 */
[----:B------:R-:W-:Y:S01]  /*7710*/  UIADD3 UR24, UR24, 0x4100, URZ ;  /* 0x0000410018187890 */ /* 0x000fe2000fffe03f */
[----:B------:R-:W-:Y:S01]  /*7720*/  LOP3.LUT R5, R5, R12, RZ, 0x3c, !PT ;  /* 0x0000000c05057212 */ /* 0x000fe200078e3cff */
[----:B------:R-:W-:-:S02]  /*7730*/  UIADD3 UR16, UR8, 0x18100, URZ ;  /* 0x0001810008107890 */ /* 0x000fc4000fffe03f */
[----:B------:R-:W-:Y:S01]  /*7740*/  UIADD3 UR8, UR8, 0x1c100, URZ ;  /* 0x0001c10008087890 */ /* 0x000fe2000fffe03f */
[----:B------:R-:W-:Y:S01]  /*7750*/  UMOV UR6, 0x0 ;  /* 0x0000000000067882 */ /* 0x000fe20000000000 */
[----:B------:R-:W-:Y:S01]  /*7760*/  UMOV UR7, 0x10000000 ;  /* 0x1000000000077882 */ /* 0x000fe20000000000 */
[----:B------:R-:W-:Y:S01]  /*7770*/  UMOV UR25, UR33 ;  /* 0x0000002100197c82 */ /* 0x000fe20008000000 */
[----:B------:R-:W-:Y:S01]  /*7780*/  UMOV UR27, UR35 ;  /* 0x00000023001b7c82 */ /* 0x000fe20008000000 */
[----:B------:R-:W-:Y:S01]  /*7790*/  UMOV UR28, UR36 ;  /* 0x00000024001c7c82 */ /* 0x000fe20008000000 */
[----:B------:R-:W-:Y:S01]  /*77a0*/  UMOV UR17, UR33 ;  /* 0x0000002100117c82 */ /* 0x000fe20008000000 */
[----:B------:R-:W-:Y:S01]  /*77b0*/  UMOV UR18, UR34 ;  /* 0x0000002200127c82 */ /* 0x000fe20008000000 */
[----:B------:R-:W-:Y:S01]  /*77c0*/  UMOV UR20, UR36 ;  /* 0x0000002400147c82 */ /* 0x000fe20008000000 */
[----:B------:R0:W-:Y:S01]  /*77d0*/  UTMALDG.3D.MULTICAST [UR32], [UR4], UR29, desc[UR6] ;  /* 0x00000620040073b4 */ /* 0x0001e2000801181d */
[----:B------:R-:W-:Y:S01]  /*77e0*/  UMOV UR9, UR33 ;  /* 0x0000002100097c82 */ /* 0x000fe20008000000 */
[----:B------:R-:W-:Y:S01]  /*77f0*/  UMOV UR11, UR19 ;  /* 0x00000013000b7c82 */ /* 0x000fe20008000000 */
[----:B------:R-:W-:Y:S01]  /*7800*/  UMOV UR12, UR36 ;  /* 0x00000024000c7c82 */ /* 0x000fe20008000000 */
[----:B------:R-:W-:Y:S01]  /*7810*/  UMOV UR10, UR26 ;  /* 0x0000001a000a7c82 */ /* 0x000fe20008000000 */
[----:B------:R0:W-:Y:S01]  /*7820*/  UTMALDG.3D.MULTICAST [UR24], [UR4], UR29, desc[UR6] ;  /* 0x00000618040073b4 */ /* 0x0001e2000801181d */
[----:B------:R0:W-:Y:S01]  /*7830*/  UTMALDG.3D.MULTICAST [UR16], [UR42], UR44, desc[UR6] ;  /* 0x000006102a0073b4 */ /* 0x0001e2000801182c */
[----:B------:R0:W-:Y:S02]  /*7840*/  UTMALDG.3D.MULTICAST [UR8], [UR42], UR44, desc[UR6] ;  /* 0x000006082a0073b4 */ /* 0x0001e4000801182c */
[----:B0-----:R-:W-:Y:S05]  /*7850*/  @P1 BRA `(.L_x_172) ;  /* 0xfffffffc00081947 */ /* 0x001fea000383ffff */
.L_x_169:
[----:B------:R-:W-:Y:S05]  /*7860*/  BSYNC B1 ;  /* 0x0000000000017941 */ /* 0x000fea0003800000 */
.L_x_168:
[----:B------:R-:W-:Y:S01]  /*7870*/  LOP3.LUT P1, RZ, R11, 0xff, RZ, 0xc0, !PT ;  /* 0x000000ff0bff7812 */ /* 0x000fe2000782c0ff */
[C---:B------:R-:W-:Y:S01]  /*7880*/  IMAD.IADD R13, R8.reuse, 0x1, R13 ;  /* 0x00000001080d7824 */ /* 0x040fe200078e020d */
[----:B------:R-:W-:Y:S01]  /*7890*/  ULDC.64 UR4, c[0x0][0x650] ;  /* 0x0001940000047ab9 */ /* 0x000fe20000000a00 */
[C---:B------:R-:W-:Y:S01]  /*78a0*/  ISETP.GE.U32.AND P2, PT, R8.reuse, 0x3, PT ;  /* 0x000000030800780c */ /* 0x040fe20003f46070 */
[----:B------:R-:W-:Y:S01]  /*78b0*/  BSSY B1, `(.L_x_173) ;  /* 0x000006b000017945 */ /* 0x000fe20003800000 */
[----:B------:R-:W-:Y:S01]  /*78c0*/  IMAD.MOV.U32 R12, RZ, RZ, -0x1 ;  /* 0xffffffffff0c7424 */ /* 0x000fe200078e00ff */
[----:B------:R-:W-:Y:S01]  /*78d0*/  ISETP.GT.U32.AND P0, PT, R13, 0x2, PT ;  /* 0x000000020d00780c */ /* 0x000fe20003f04070 */
[----:B------:R-:W-:Y:S01]  /*78e0*/  IMAD.MOV.U32 R19, RZ, RZ, -0x1 ;  /* 0xffffffffff137424 */ /* 0x000fe200078e00ff */
[----:B------:R-:W-:Y:S01]  /*78f0*/  PRMT R11, RZ, 0x7610, R11 ;  /* 0x00007610ff0b7816 */ /* 0x000fe2000000000b */
[----:B------:R-:W-:Y:S01]  /*7900*/  IMAD.MOV.U32 R7, RZ, RZ, -0x1 ;  /* 0xffffffffff077424 */ /* 0x000fe200078e00ff */
[----:B------:R-:W-:-:S03]  /*7910*/  ISETP.LT.U32.AND P0, PT, R8, 0x3, P0 ;  /* 0x000000030800780c */ /* 0x000fc60000701070 */
[----:B------:R-:W0:Y:S01]  /*7920*/  @P1 S2R R5, SR_CgaCtaId ;  /* 0x0000000000051919 */ /* 0x000e220000008800 */
[----:B------:R-:W-:-:S04]  /*7930*/  @P1 MOV R4, 0x400 ;  /* 0x0000040000041802 */ /* 0x000fc80000000f00 */
[----:B0-----:R-:W-:Y:S01]  /*7940*/  @P1 LEA R6, R5, R4, 0x18 ;  /* 0x0000000405061211 */ /* 0x001fe200078ec0ff */
[----:B------:R-:W-:Y:S01]  /*7950*/  IMAD.WIDE.U32 R4, R13, -0x55555555, RZ ;  /* 0xaaaaaaab0d047825 */ /* 0x000fe200078e00ff */
[----:B------:R-:W-:Y:S02]  /*7960*/  SEL R4, RZ, 0x1, !P0 ;  /* 0x00000001ff047807 */ /* 0x000fe40004000000 */
[----:B------:R0:W-:Y:S01]  /*7970*/  @P1 SYNCS.ARRIVE.TRANS64.A1T0 RZ, [R6+URZ+0x48], RZ ;  /* 0x000048ff06ff19a7 */ /* 0x0001e2000810003f */
[----:B------:R-:W-:Y:S02]  /*7980*/  IADD3 R16, P1, R16, UR38, RZ ;  /* 0x0000002610107c10 */ /* 0x000fe4000ff3e0ff */
[----:B------:R-:W-:Y:S02]  /*7990*/  LOP3.LUT R3, R3, R4, RZ, 0x3c, !PT ;  /* 0x0000000403037212 */ /* 0x000fe400078e3cff */
[----:B------:R-:W-:Y:S02]  /*79a0*/  IADD3.X R17, R17, UR41, RZ, P1, !PT ;  /* 0x0000002911117c10 */ /* 0x000fe40008ffe4ff */
[----:B------:R-:W-:-:S02]  /*79b0*/  ISETP.GE.U32.AND P0, PT, R16, UR4, PT ;  /* 0x0000000410007c0c */ /* 0x000fc4000bf06070 */
[----:B0-----:R-:W-:Y:S02]  /*79c0*/  SHF.R.U32.HI R6, RZ, 0x1, R5 ;  /* 0x00000001ff067819 */ /* 0x001fe40000011605 */
[----:B------:R-:W-:Y:S02]  /*79d0*/  ISETP.GE.U32.AND.EX P0, PT, R17, UR5, PT, P0 ;  /* 0x0000000511007c0c */ /* 0x000fe4000bf06100 */
[----:B------:R-:W-:Y:S01]  /*79e0*/  @P2 LOP3.LUT R3, R3, 0x1, R6, 0x78, !PT ;  /* 0x0000000103032812 */ /* 0x000fe200078e7806 */
[----:B------:R-:W-:Y:S01]  /*79f0*/  IMAD R13, R6, -0x3, R13 ;  /* 0xfffffffd060d7824 */ /* 0x000fe200078e020d */
[----:B------:R-:W-:-:S09]  /*7a00*/  PRMT R4, RZ, 0x7610, R4 ;  /* 0x00007610ff047816 */ /* 0x000fd20000000004 */
[----:B------:R-:W-:Y:S05]  /*7a10*/  @P0 BRA `(.L_x_174) ;  /* 0x0000000400500947 */ /* 0x000fea0003800000 */
[----:B------:R-:W0:Y:S01]  /*7a20*/  S2R R15, SR_CTAID.X ;  /* 0x00000000000f7919 */ /* 0x000e220000002500 */
[----:B------:R-:W-:Y:S01]  /*7a30*/  ULDC.64 UR4, c[0x0][0x628] ;  /* 0x00018a0000047ab9 */ /* 0x000fe20000000a00 */
[----:B------:R-:W1:Y:S01]  /*7a40*/  LDC R20, c[0x0][0x144] ;  /* 0x00005100ff147b82 */ /* 0x000e620000000800 */
[----:B------:R-:W-:Y:S01]  /*7a50*/  ISETP.NE.U32.AND P0, PT, RZ, UR4, PT ;  /* 0x00000004ff007c0c */ /* 0x000fe2000bf05070 */
[----:B------:R-:W2:Y:S01]  /*7a60*/  S2R R12, SR_CTAID.Y ;  /* 0x00000000000c7919 */ /* 0x000ea20000002600 */
[----:B------:R-:W-:Y:S01]  /*7a70*/  ULDC UR6, c[0x0][0x150] ;  /* 0x0000540000067ab9 */ /* 0x000fe20000000800 */
[----:B------:R-:W-:Y:S01]  /*7a80*/  ULDC UR7, c[0x0][0x630] ;  /* 0x00018c0000077ab9 */ /* 0x000fe20000000800 */
[----:B------:R-:W-:Y:S01]  /*7a90*/  ISETP.NE.AND.EX P0, PT, RZ, UR5, PT, P0 ;  /* 0x00000005ff007c0c */ /* 0x000fe2000bf05300 */
[----:B------:R-:W-:Y:S01]  /*7aa0*/  IMAD.MOV.U32 R4, RZ, RZ, R16 ;  /* 0x000000ffff047224 */ /* 0x000fe200078e0010 */
[----:B0-----:R-:W-:-:S05]  /*7ab0*/  I2FP.F32.U32 R5, R15 ;  /* 0x0000000f00057245 */ /* 0x001fca0000201000 */
[----:B------:R-:W-:Y:S01]  /*7ac0*/  FMUL R21, R5, UR6 ;  /* 0x0000000605157c20 */ /* 0x000fe20008400000 */
[----:B------:R-:W-:-:S05]  /*7ad0*/  IMAD.MOV.U32 R5, RZ, RZ, R17 ;  /* 0x000000ffff057224 */ /* 0x000fca00078e0011 */
[----:B--2---:R-:W-:Y:S05]  /*7ae0*/  @!P0 BRA `(.L_x_175) ;  /* 0x0000000000288947 */ /* 0x004fea0003800000 */
[----:B------:R-:W-:Y:S02]  /*7af0*/  ULDC UR6, c[0x0][0x634] ;  /* 0x00018d0000067ab9 */ /* 0x000fe40000000800 */
[----:B------:R-:W-:-:S05]  /*7b00*/  IADD3 R5, P0, R16, UR6, RZ ;  /* 0x0000000610057c10 */ /* 0x000fca000ff1e0ff */
[----:B------:R-:W-:-:S04]  /*7b10*/  IMAD.X R19, RZ, RZ, R17, P0 ;  /* 0x000000ffff137224 */ /* 0x000fc800000e0611 */
[----:B------:R-:W-:-:S04]  /*7b20*/  IMAD.WIDE.U32 R6, R19, UR4, RZ ;  /* 0x0000000413067c25 */ /* 0x000fc8000f8e00ff */
[----:B------:R-:W-:-:S04]  /*7b30*/  IMAD.WIDE.U32 R6, P0, R5, UR5, R6 ;  /* 0x0000000505067c25 */ /* 0x000fc8000f800006 */
[----:B------:R-:W-:-:S04]  /*7b40*/  IMAD.WIDE.U32 R4, R5, UR4, RZ ;  /* 0x0000000405047c25 */ /* 0x000fc8000f8e00ff */
[----:B------:R-:W-:Y:S01]  /*7b50*/  IMAD.MOV.U32 R4, RZ, RZ, R7 ;  /* 0x000000ffff047224 */ /* 0x000fe200078e0007 */
[----:B------:R-:W-:Y:S01]  /*7b60*/  IADD3 RZ, P1, R5, R6, RZ ;  /* 0x0000000605ff7210 */ /* 0x000fe20007f3e0ff */
[----:B------:R-:W-:-:S04]  /*7b70*/  IMAD.X R5, RZ, RZ, RZ, P0 ;  /* 0x000000ffff057224 */ /* 0x000fc800000e06ff */
[----:B------:R-:W-:-:S08]  /*7b80*/  IMAD.WIDE.U32.X R4, R19, UR5, R4, P1 ;  /* 0x0000000513047c25 */ /* 0x000fd000088e0404 */
.L_x_175:
[--C-:B------:R-:W-:Y:S01]  /*7b90*/  SHF.R.U64 R14, R4, UR7, R5.reuse ;  /* 0x00000007040e7c19 */ /* 0x100fe20008001205 */
[----:B------:R-:W0:Y:S01]  /*7ba0*/  F2I.U32.TRUNC.NTZ R21, R21 ;  /* 0x0000001500157305 */ /* 0x000e22000020f000 */
[----:B------:R-:W-:Y:S01]  /*7bb0*/  SHF.R.U32.HI R4, RZ, UR7, R5 ;  /* 0x00000007ff047c19 */ /* 0x000fe20008011605 */
[----:B------:R-:W-:Y:S01]  /*7bc0*/  ULDC.64 UR4, c[0x0][0x620] ;  /* 0x0001880000047ab9 */ /* 0x000fe20000000a00 */
[----:B------:R-:W-:Y:S01]  /*7bd0*/  IADD3 R7, P0, RZ, -R14, RZ ;  /* 0x8000000eff077210 */ /* 0x000fe20007f1e0ff */
[----:B------:R-:W-:-:S04]  /*7be0*/  ULDC.64 UR6, c[0x0][0x640] ;  /* 0x0001900000067ab9 */ /* 0x000fc80000000a00 */
[----:B------:R-:W-:Y:S01]  /*7bf0*/  IMAD.X R4, RZ, RZ, ~R4, P0 ;  /* 0x000000ffff047224 */ /* 0x000fe200000e0e04 */
[----:B------:R-:W-:-:S03]  /*7c00*/  ISETP.NE.U32.AND P0, PT, RZ, UR6, PT ;  /* 0x00000006ff007c0c */ /* 0x000fc6000bf05070 */
[----:B------:R-:W-:Y:S01]  /*7c10*/  IMAD R6, R4, UR4, RZ ;  /* 0x0000000404067c24 */ /* 0x000fe2000f8e02ff */
[----:B------:R-:W-:Y:S01]  /*7c20*/  ISETP.NE.AND.EX P0, PT, RZ, UR7, PT, P0 ;  /* 0x00000007ff007c0c */ /* 0x000fe2000bf05300 */
[----:B------:R-:W-:Y:S01]  /*7c30*/  IMAD.WIDE.U32 R4, R7, UR4, R16 ;  /* 0x0000000407047c25 */ /* 0x000fe2000f8e0010 */
[----:B------:R-:W-:-:S03]  /*7c40*/  ULDC UR4, c[0x0][0x618] ;  /* 0x0001860000047ab9 */ /* 0x000fc60000000800 */
[----:B------:R-:W-:Y:S01]  /*7c50*/  IMAD R7, R7, UR5, R6 ;  /* 0x0000000507077c24 */ /* 0x000fe2000f8e0206 */
[----:B------:R-:W-:Y:S01]  /*7c60*/  ULDC UR5, c[0x0][0x154] ;  /* 0x0000550000057ab9 */ /* 0x000fe20000000800 */
[----:B0-----:R-:W-:Y:S02]  /*7c70*/  IMAD.MOV R6, RZ, RZ, -R21 ;  /* 0x000000ffff067224 */ /* 0x001fe400078e0a15 */
[----:B------:R-:W0:Y:S01]  /*7c80*/  LDC R21, c[0x0][0x148] ;  /* 0x00005200ff157b82 */ /* 0x000e220000000800 */
[----:B------:R-:W-:Y:S02]  /*7c90*/  IMAD.IADD R5, R5, 0x1, R7 ;  /* 0x0000000105057824 */ /* 0x000fe400078e0207 */
[----:B-1----:R-:W-:Y:S01]  /*7ca0*/  IMAD R15, R20, R6, R15 ;  /* 0x00000006140f7224 */ /* 0x002fe200078e020f */
[----:B------:R-:W-:Y:S02]  /*7cb0*/  I2FP.F32.U32 R6, R12 ;  /* 0x0000000c00067245 */ /* 0x000fe40000201000 */
[----:B------:R-:W-:-:S02]  /*7cc0*/  SHF.R.U64 R19, R4, UR4, R5 ;  /* 0x0000000404137c19 */ /* 0x000fc40008001205 */
[----:B------:R-:W-:Y:S01]  /*7cd0*/  SHF.R.U32.HI R4, RZ, UR4, R5 ;  /* 0x00000004ff047c19 */ /* 0x000fe20008011605 */
[----:B------:R-:W-:Y:S01]  /*7ce0*/  FMUL R6, R6, UR5 ;  /* 0x0000000506067c20 */ /* 0x000fe20008400000 */
[----:B------:R-:W-:Y:S02]  /*7cf0*/  ULDC UR4, c[0x0][0x608] ;  /* 0x0001820000047ab9 */ /* 0x000fe40000000800 */
[--C-:B------:R-:W-:Y:S01]  /*7d00*/  SHF.R.U64 R22, R19, UR4, R4.reuse ;  /* 0x0000000413167c19 */ /* 0x100fe20008001204 */
[----:B------:R1:W2:Y:S01]  /*7d10*/  F2I.U32.TRUNC.NTZ R24, R6 ;  /* 0x0000000600187305 */ /* 0x0002a2000020f000 */
[----:B------:R-:W-:Y:S01]  /*7d20*/  SHF.R.U32.HI R5, RZ, UR4, R4 ;  /* 0x00000004ff057c19 */ /* 0x000fe20008011604 */
[----:B------:R-:W-:-:S03]  /*7d30*/  ULDC UR4, c[0x0][0x658] ;  /* 0x0001960000047ab9 */ /* 0x000fc60000000800 */
[--C-:B------:R-:W-:Y:S02]  /*7d40*/  SHF.R.U64 R20, R22, UR4, R5.reuse ;  /* 0x0000000416147c19 */ /* 0x100fe40008001205 */
[----:B------:R-:W-:-:S03]  /*7d50*/  SHF.R.U32.HI R23, RZ, UR4, R5 ;  /* 0x00000004ff177c19 */ /* 0x000fc60008011605 */
[----:B------:R-:W-:Y:S02]  /*7d60*/  IMAD.MOV.U32 R4, RZ, RZ, R20 ;  /* 0x000000ffff047224 */ /* 0x000fe400078e0014 */
[----:B------:R-:W-:Y:S01]  /*7d70*/  IMAD.MOV.U32 R5, RZ, RZ, R23 ;  /* 0x000000ffff057224 */ /* 0x000fe200078e0017 */
[----:B-1----:R-:W-:Y:S06]  /*7d80*/  @!P0 BRA `(.L_x_176) ;  /* 0x0000000000288947 */ /* 0x002fec0003800000 */
        /* <DEDUP_REMOVED lines=10> */
.L_x_176:
[----:B------:R-:W-:Y:S01]  /*7e30*/  ISETP.NE.AND P0, PT, R2, 0x1, PT ;  /* 0x000000010200780c */ /* 0x000fe20003f05270 */
[----:B------:R-:W-:Y:S01]  /*7e40*/  ULDC UR4, c[0x0][0x648] ;  /* 0x0001920000047ab9 */ /* 0x000fe20000000800 */
[----:B------:R-:W-:Y:S01]  /*7e50*/  LOP3.LUT R22, R22, UR21, RZ, 0xc0, !PT ;  /* 0x0000001516167c12 */ /* 0x000fe2000f8ec0ff */
[----:B--2---:R-:W-:Y:S01]  /*7e60*/  IMAD.MOV R24, RZ, RZ, -R24 ;  /* 0x000000ffff187224 */ /* 0x004fe200078e0a18 */
[----:B------:R-:W-:Y:S01]  /*7e70*/  SHF.R.U64 R5, R4, UR4, R5 ;  /* 0x0000000404057c19 */ /* 0x000fe20008001205 */
[----:B------:R-:W-:Y:S01]  /*7e80*/  ULDC UR4, c[0x0][0x638] ;  /* 0x00018e0000047ab9 */ /* 0x000fe20000000800 */
[----:B------:R-:W-:Y:S01]  /*7e90*/  LOP3.LUT R19, R19, UR13, RZ, 0xc0, !PT ;  /* 0x0000000d13137c12 */ /* 0x000fe2000f8ec0ff */
[----:B------:R-:W-:Y:S01]  /*7ea0*/  ULDC UR5, c[0x0][0x610] ;  /* 0x0001840000057ab9 */ /* 0x000fe20000000800 */
[----:B------:R-:W-:Y:S02]  /*7eb0*/  IMAD.MOV.U32 R4, RZ, RZ, 0x1 ;  /* 0x00000001ff047424 */ /* 0x000fe400078e00ff */
[----:B------:R-:W-:-:S02]  /*7ec0*/  IMAD.MOV R7, RZ, RZ, -R5 ;  /* 0x000000ffff077224 */ /* 0x000fc400078e0a05 */
[----:B------:R-:W-:Y:S02]  /*7ed0*/  IMAD R22, R5, UR14, R22 ;  /* 0x0000000e05167c24 */ /* 0x000fe4000f8e0216 */
[----:B0-----:R-:W-:Y:S02]  /*7ee0*/  @P0 IMAD R15, R21, R24, R12 ;  /* 0x00000018150f0224 */ /* 0x001fe400078e020c */
[----:B------:R-:W-:Y:S01]  /*7ef0*/  IMAD R20, R7, UR4, R20 ;  /* 0x0000000407147c24 */ /* 0x000fe2000f8e0214 */
[----:B------:R-:W-:Y:S01]  /*7f00*/  ULDC UR4, c[0x0][0x600] ;  /* 0x0001800000047ab9 */ /* 0x000fe20000000800 */
[----:B------:R-:W-:Y:S02]  /*7f10*/  IMAD R15, R22, UR5, R15 ;  /* 0x00000005160f7c24 */ /* 0x000fe4000f8e020f */
[----:B------:R-:W-:Y:S02]  /*7f20*/  IMAD R20, R20, UR4, R19 ;  /* 0x0000000414147c24 */ /* 0x000fe4000f8e0213 */
[----:B------:R-:W-:-:S03]  /*7f30*/  IMAD.MOV.U32 R7, RZ, RZ, R14 ;  /* 0x000000ffff077224 */ /* 0x000fc600078e000e */
[----:B------:R-:W-:Y:S02]  /*7f40*/  SEL R19, R20, R15, !P0 ;  /* 0x0000000f14137207 */ /* 0x000fe40004000000 */
[----:B------:R-:W-:-:S07]  /*7f50*/  SEL R12, R15, R20, !P0 ;  /* 0x000000140f0c7207 */ /* 0x000fce0004000000 */
.L_x_174:
[----:B------:R-:W-:Y:S05]  /*7f60*/  BSYNC B1 ;  /* 0x0000000000017941 */ /* 0x000fea0003800000 */
.L_x_173:
[----:B------:R-:W-:-:S13]  /*7f70*/  LOP3.LUT P0, RZ, R4, 0xff, RZ, 0xc0, !PT ;  /* 0x000000ff04ff7812 */ /* 0x000fda000780c0ff */
[----:B------:R-:W-:Y:S05]  /*7f80*/  @P0 BRA `(.L_x_177) ;  /* 0xfffffff400040947 */ /* 0x000fea000383ffff */
[----:B------:R-:W-:Y:S05]  /*7f90*/  BSYNC B0 ;  /* 0x0000000000007941 */ /* 0x000fea0003800000 */
.L_x_166:
[----:B------:R-:W-:-:S03]  /*7fa0*/  UMOV UR4, 0xffffffff ;  /* 0xffffffff00047882 */ /* 0x000fc60000000000 */
[----:B------:R-:W-:Y:S05]  /*7fb0*/  BRA.DIV UR4, `(.L_x_178) ;  /* 0x0000000204f07947 */ /* 0x000fea000b800000 */
[----:B------:R-:W-:-:S13]  /*7fc0*/  ELECT P6, URZ, PT ;  /* 0x00000000003f782f */ /* 0x000fda00038c0000 */
.L_x_191:
[----:B------:R-:W-:Y:S04]  /*7fd0*/  BSSY B0, `(.L_x_179) ;  /* 0x0000022000007945 */ /* 0x000fe80003800000 */
[----:B------:R-:W-:Y:S05]  /*7fe0*/  @!P6 BRA `(.L_x_180) ;  /* 0x000000000080e947 */ /* 0x000fea0003800000 */
[----:B------:R-:W-:-:S04]  /*7ff0*/  LOP3.LUT R18, R18, 0x2, RZ, 0xfc, !PT ;  /* 0x0000000212127812 */ /* 0x000fc800078efcff */
[----:B------:R-:W-:-:S13]  /*8000*/  ISETP.NE.AND P0, PT, R18, 0x3, PT ;  /* 0x000000031200780c */ /* 0x000fda0003f05270 */
[----:B------:R-:W-:Y:S05]  /*8010*/  @!P0 BRA `(.L_x_181) ;  /* 0x0000000000048947 */ /* 0x000fea0003800000 */
[----:B------:R-:W-:Y:S01]  /*8020*/  BPT.TRAP 0x1 ;  /* 0x000000040000795c */ /* 0x000fe20000300000 */
.L_x_181:
[----:B------:R-:W0:Y:S01]  /*8030*/  S2R R5, SR_CgaCtaId ;  /* 0x0000000000057919 */ /* 0x000e220000008800 */
[----:B------:R-:W-:Y:S02]  /*8040*/  MOV R0, 0x400 ;  /* 0x0000040000007802 */ /* 0x000fe40000000f00 */
[----:B------:R-:W-:Y:S02]  /*8050*/  SHF.L.U32 R4, R3, 0x1f, RZ ;  /* 0x0000001f03047819 */ /* 0x000fe400000006ff */
[----:B0-----:R-:W-:-:S05]  /*8060*/  LEA R0, R5, R0, 0x18 ;  /* 0x0000000005007211 */ /* 0x001fca00078ec0ff */
[----:B------:R-:W-:-:S04]  /*8070*/  VIADD R0, R0, 0x18 ;  /* 0x0000001800007836 */ /* 0x000fc80000000000 */
[C---:B------:R-:W-:Y:S02]  /*8080*/  IMAD R7, R13.reuse, 0x8, R0 ;  /* 0x000000080d077824 */ /* 0x040fe400078e0200 */
[----:B------:R-:W-:Y:S02]  /*8090*/  VIADD R13, R13, 0x1 ;  /* 0x000000010d0d7836 */ /* 0x000fe40000000000 */
[----:B------:R-:W0:Y:S03]  /*80a0*/  SYNCS.PHASECHK.TRANS64.TRYWAIT P0, [R7+URZ], R4 ;  /* 0x00000004070075a7 */ /* 0x000e26000800017f */
[----:B------:R-:W-:-:S04]  /*80b0*/  ISETP.NE.AND P1, PT, R13, 0x3, PT ;  /* 0x000000030d00780c */ /* 0x000fc80003f25270 */
[----:B------:R-:W-:Y:S02]  /*80c0*/  SEL R2, RZ, 0x1, P1 ;  /* 0x00000001ff027807 */ /* 0x000fe40000800000 */
[----:B------:R-:W-:Y:S02]  /*80d0*/  SEL R13, R13, RZ, P1 ;  /* 0x000000ff0d0d7207 */ /* 0x000fe40000800000 */
[----:B------:R-:W-:-:S03]  /*80e0*/  LOP3.LUT R9, R3, R2, RZ, 0x3c, !PT ;  /* 0x0000000203097212 */ /* 0x000fc600078e3cff */
[----:B------:R-:W-:Y:S01]  /*80f0*/  IMAD R6, R13, 0x8, R0 ;  /* 0x000000080d067824 */ /* 0x000fe200078e0200 */
[----:B------:R-:W-:Y:S01]  /*8100*/  SHF.L.U32 R5, R9, 0x1f, RZ ;  /* 0x0000001f09057819 */ /* 0x000fe200000006ff */
[----:B0-----:R-:W-:Y:S06]  /*8110*/  @!P0 BRA `(.L_x_182) ;  /* 0x0000000000b88947 */ /* 0x001fec0003800000 */
.L_x_192:
[----:B------:R-:W1:Y:S01]  /*8120*/  SYNCS.PHASECHK.TRANS64.TRYWAIT P0, [R6+URZ], R5 ;  /* 0x00000005060075a7 */ /* 0x000e62000800017f */
[----:B------:R-:W-:-:S05]  /*8130*/  VIADD R2, R13, 0x1 ;  /* 0x000000010d027836 */ /* 0x000fca0000000000 */
[----:B------:R-:W-:-:S04]  /*8140*/  ISETP.NE.AND P1, PT, R2, 0x3, PT ;  /* 0x000000030200780c */ /* 0x000fc80003f25270 */
[----:B0-----:R-:W-:Y:S02]  /*8150*/  SEL R4, RZ, 0x1, P1 ;  /* 0x00000001ff047807 */ /* 0x001fe40000800000 */
[----:B------:R-:W-:Y:S02]  /*8160*/  SEL R3, R2, RZ, P1 ;  /* 0x000000ff02037207 */ /* 0x000fe40000800000 */
[----:B------:R-:W-:Y:S01]  /*8170*/  LOP3.LUT R4, R9, R4, RZ, 0x3c, !PT ;  /* 0x0000000409047212 */ /* 0x000fe200078e3cff */
[----:B-1----:R-:W-:Y:S06]  /*8180*/  @!P0 BRA `(.L_x_183) ;  /* 0x0000000000b08947 */ /* 0x002fec0003800000 */
.L_x_193:
[----:B------:R-:W-:Y:S01]  /*8190*/  IMAD R3, R3, 0x8, R0 ;  /* 0x0000000803037824 */ /* 0x000fe200078e0200 */
[----:B------:R-:W-:-:S07]  /*81a0*/  SHF.L.U32 R0, R4, 0x1f, RZ ;  /* 0x0000001f04007819 */ /* 0x000fce00000006ff */
.L_x_184:
[----:B-1----:R1:W2:Y:S02]  /*81b0*/  SYNCS.PHASECHK.TRANS64.TRYWAIT P0, [R3+URZ], R0 ;  /* 0x00000000030075a7 */ /* 0x0022a4000800017f */
[----:B--2---:R-:W-:Y:S05]  /*81c0*/  @!P0 NANOSLEEP.SYNCS 0x989680 ;  /* 0x009896800000895d */ /* 0x004fea0003900000 */
[----:B------:R-:W2:Y:S02]  /*81d0*/  @!P0 SYNCS.PHASECHK.TRANS64 P0, [R3+URZ], R0 ;  /* 0x00000000030085a7 */ /* 0x000ea4000800007f */
[----:B--2---:R-:W-:Y:S05]  /*81e0*/  @!P0 BRA `(.L_x_184) ;  /* 0xfffffffc00f08947 */ /* 0x004fea000383ffff */
.L_x_180:
[----:B------:R-:W-:Y:S05]  /*81f0*/  BSYNC B0 ;  /* 0x0000000000007941 */ /* 0x000fea0003800000 */
.L_x_179:
[----:B------:R-:W-:Y:S05]  /*8200*/  EXIT ;  /* 0x000000000000794d */ /* 0x000fea0003800000 */
.L_x_21:
[----:B-1----:R1:W2:Y:S02]  /*8210*/  SYNCS.PHASECHK.TRANS64.TRYWAIT P1, [R3+URZ], R0 ;  /* 0x00000000030075a7 */ /* 0x0022a4000802017f */
[----:B--2---:R-:W-:Y:S05]  /*8220*/  @!P1 NANOSLEEP.SYNCS 0x989680 ;  /* 0x009896800000995d */ /* 0x004fea0003900000 */
[----:B------:R-:W2:Y:S02]  /*8230*/  @!P1 SYNCS.PHASECHK.TRANS64 P1, [R3+URZ], R0 ;  /* 0x00000000030095a7 */ /* 0x000ea4000802007f */
[----:B--2---:R-:W-:Y:S05]  /*8240*/  @!P1 BRA `(.L_x_21) ;  /* 0xfffffffc00f09947 */ /* 0x004fea000383ffff */
[----:B------:R-:W-:Y:S05]  /*8250*/  BRA `(.L_x_20) ;  /* 0xffffff94004c7947 */ /* 0x000fea000383ffff */
.L_x_26:
[----:B-1----:R1:W2:Y:S02]  /*8260*/  SYNCS.PHASECHK.TRANS64.TRYWAIT P1, [R5+URZ], R4 ;  /* 0x00000004050075a7 */ /* 0x0022a4000802017f */
[----:B--2---:R-:W-:Y:S05]  /*8270*/  @!P1 NANOSLEEP.SYNCS 0x989680 ;  /* 0x009896800000995d */ /* 0x004fea0003900000 */
[----:B------:R-:W2:Y:S02]  /*8280*/  @!P1 SYNCS.PHASECHK.TRANS64 P1, [R5+URZ], R4 ;  /* 0x00000004050095a7 */ /* 0x000ea4000802007f */
[----:B--2---:R-:W-:Y:S05]  /*8290*/  @!P1 BRA `(.L_x_26) ;  /* 0xfffffffc00f09947 */ /* 0x004fea000383ffff */
[----:B------:R-:W-:Y:S05]  /*82a0*/  BRA `(.L_x_25) ;  /* 0xffffff9800987947 */ /* 0x000fea000383ffff */
.L_x_167:
[----:B------:R-:W-:Y:S01]  /*82b0*/  BSSY B1, `(.L_x_185) ;  /* 0x0000006000017945 */ /* 0x000fe20003800000 */
[----:B------:R-:W-:-:S07]  /*82c0*/  IMAD.MOV.U32 R15, RZ, RZ, -0x1 ;  /* 0xffffffffff0f7424 */ /* 0x000fce00078e00ff */
[----:B------:R-:W-:Y:S05]  /*82d0*/  WARPSYNC.COLLECTIVE R15, `(.L_x_186) ;  /* 0x000000000f0c7348 */ /* 0x000fea0003c00000 */
[----:B------:R-:W-:Y:S02]  /*82e0*/  ELECT P6, UR62, PT ;  /* 0x00000000003e782f */ /* 0x000fe400038c0000 */
[----:B------:R-:W-:Y:S01]  /*82f0*/  MOV R14, UR62 ;  /* 0x0000003e000e7c02 */ /* 0x000fe20008000f00 */
[----:B------:R-:W-:Y:S10]  /*8300*/  ENDCOLLECTIVE ;  /* 0x000000000000791b */ /* 0x000ff40003800000 */
.L_x_186:
[----:B------:R-:W-:Y:S05]  /*8310*/  BSYNC B1 ;  /* 0x0000000000017941 */ /* 0x000fea0003800000 */
.L_x_185:
[----:B------:R-:W-:Y:S05]  /*8320*/  BRA `(.L_x_187) ;  /* 0xfffffff000287947 */ /* 0x000fea000383ffff */
.L_x_170:
[----:B0-----:R0:W1:Y:S02]  /*8330*/  SYNCS.PHASECHK.TRANS64.TRYWAIT P0, [R21+URZ+0x18], R12 ;  /* 0x0000180c150075a7 */ /* 0x001064000800017f */
[----:B-1----:R-:W-:Y:S05]  /*8340*/  @!P0 NANOSLEEP.SYNCS 0x989680 ;  /* 0x009896800000895d */ /* 0x002fea0003900000 */
[----:B------:R-:W1:Y:S02]  /*8350*/  @!P0 SYNCS.PHASECHK.TRANS64 P0, [R21+URZ+0x18], R12 ;  /* 0x0000180c150085a7 */ /* 0x000e64000800007f */
[----:B-1----:R-:W-:Y:S05]  /*8360*/  @!P0 BRA `(.L_x_170) ;  /* 0xfffffffc00f08947 */ /* 0x002fea000383ffff */
[----:B------:R-:W-:Y:S05]  /*8370*/  BRA `(.L_x_188) ;  /* 0xfffffff000647947 */ /* 0x000fea000383ffff */
.L_x_178:
[----:B------:R-:W-:Y:S01]  /*8380*/  BSSY B0, `(.L_x_189) ;  /* 0x0000006000007945 */ /* 0x000fe20003800000 */
[----:B------:R-:W-:-:S07]  /*8390*/  IMAD.MOV.U32 R15, RZ, RZ, -0x1 ;  /* 0xffffffffff0f7424 */ /* 0x000fce00078e00ff */
[----:B------:R-:W-:Y:S05]  /*83a0*/  WARPSYNC.COLLECTIVE R15, `(.L_x_190) ;  /* 0x000000000f0c7348 */ /* 0x000fea0003c00000 */
[----:B------:R-:W-:Y:S02]  /*83b0*/  ELECT P6, UR62, PT ;  /* 0x00000000003e782f */ /* 0x000fe400038c0000 */
[----:B------:R-:W-:Y:S01]  /*83c0*/  MOV R14, UR62 ;  /* 0x0000003e000e7c02 */ /* 0x000fe20008000f00 */
[----:B------:R-:W-:Y:S10]  /*83d0*/  ENDCOLLECTIVE ;  /* 0x000000000000791b */ /* 0x000ff40003800000 */
.L_x_190:
[----:B------:R-:W-:Y:S05]  /*83e0*/  BSYNC B0 ;  /* 0x0000000000007941 */ /* 0x000fea0003800000 */
.L_x_189:
[----:B------:R-:W-:Y:S05]  /*83f0*/  BRA `(.L_x_191) ;  /* 0xfffffff800f47947 */ /* 0x000fea000383ffff */
.L_x_182:
[----:B0-----:R0:W1:Y:S02]  /*8400*/  SYNCS.PHASECHK.TRANS64.TRYWAIT P0, [R7+URZ], R4 ;  /* 0x00000004070075a7 */ /* 0x001064000800017f */
[----:B-1----:R-:W-:Y:S05]  /*8410*/  @!P0 NANOSLEEP.SYNCS 0x989680 ;  /* 0x009896800000895d */ /* 0x002fea0003900000 */
[----:B------:R-:W1:Y:S02]  /*8420*/  @!P0 SYNCS.PHASECHK.TRANS64 P0, [R7+URZ], R4 ;  /* 0x00000004070085a7 */ /* 0x000e64000800007f */
[----:B-1----:R-:W-:Y:S05]  /*8430*/  @!P0 BRA `(.L_x_182) ;  /* 0xfffffffc00f08947 */ /* 0x002fea000383ffff */
[----:B------:R-:W-:Y:S05]  /*8440*/  BRA `(.L_x_192) ;  /* 0xfffffffc00347947 */ /* 0x000fea000383ffff */
.L_x_183:
[----:B0-----:R0:W1:Y:S02]  /*8450*/  SYNCS.PHASECHK.TRANS64.TRYWAIT P0, [R6+URZ], R5 ;  /* 0x00000005060075a7 */ /* 0x001064000800017f */
[----:B-1----:R-:W-:Y:S05]  /*8460*/  @!P0 NANOSLEEP.SYNCS 0x989680 ;  /* 0x009896800000895d */ /* 0x002fea0003900000 */
[----:B------:R-:W1:Y:S02]  /*8470*/  @!P0 SYNCS.PHASECHK.TRANS64 P0, [R6+URZ], R5 ;  /* 0x00000005060085a7 */ /* 0x000e64000800007f */
[----:B-1----:R-:W-:Y:S05]  /*8480*/  @!P0 BRA `(.L_x_183) ;  /* 0xfffffffc00f08947 */ /* 0x002fea000383ffff */
[----:B------:R-:W-:Y:S05]  /*8490*/  BRA `(.L_x_193) ;  /* 0xfffffffc003c7947 */ /* 0x000fea000383ffff */
.L_x_194:
[----:B------:R-:W-:-:S00]  /*84a0*/  BRA `(.L_x_194) ;  /* 0xfffffffc00fc7947 */ /* 0x000fc0000383ffff */
[----:B------:R-:W-:-:S00]  /*84b0*/  NOP ;  /* 0x0000000000007918 */ /* 0x000fc00000000000 */
        /* <DEDUP_REMOVED lines=12> */
.L_x_195:


//--------------------- .nv.global.init           --------------------------
	.section	.nv.global.init,"aw",@progbits
.nv.global.init:
	.type		$str$22,@object
	.size		$str$22,($str$23 - $str$22)
$str$22:
        /*0000*/ 	.byte	0x6b, 0x5f, 0x74, 0x69, 0x6c, 0x65, 0x5f, 0x63, 0x6f, 0x75, 0x6e, 0x74, 0x20, 0x3e, 0x3d, 0x20
        /*0010*/ 	.byte	0x31, 0x00
	.type		$str$23,@object
	.size		$str$23,(__unnamed_1 - $str$23)
$str$23:
        /*0012*/ 	.byte	0x2f, 0x74, 0x6d, 0x70, 0x2f, 0x63, 0x75, 0x74, 0x6c, 0x61, 0x73, 0x73, 0x5f, 0x73, 0x77, 0x65
        /*0022*/ 	.byte	0x65, 0x70, 0x5f, 0x73, 0x72, 0x63, 0x2f, 0x69, 0x6e, 0x63, 0x6c, 0x75, 0x64, 0x65, 0x2f, 0x63
        /*0032*/ 	.byte	0x75, 0x74, 0x6c, 0x61, 0x73, 0x73, 0x2f, 0x67, 0x65, 0x6d, 0x6d, 0x2f, 0x63, 0x6f, 0x6c, 0x6c
        /*0042*/ 	.byte	0x65, 0x63, 0x74, 0x69, 0x76, 0x65, 0x2f, 0x73, 0x6d, 0x39, 0x30, 0x5f, 0x6d, 0x6d, 0x61, 0x5f
        /*0052*/ 	.byte	0x74, 0x6d, 0x61, 0x5f, 0x67, 0x6d, 0x6d, 0x61, 0x5f, 0x73, 0x73, 0x5f, 0x77, 0x61, 0x72, 0x70
        /*0062*/ 	.byte	0x73, 0x70, 0x65, 0x63, 0x69, 0x61, 0x6c, 0x69, 0x7a, 0x65, 0x64, 0x2e, 0x68, 0x70, 0x70, 0x00
	.type		__unnamed_1,@object
	.size		__unnamed_1,(.L_0 - __unnamed_1)
__unnamed_1:
        /*0072*/ 	.byte	0x76, 0x6f, 0x69, 0x64, 0x20, 0x63, 0x75, 0x74, 0x6c, 0x61, 0x73, 0x73, 0x3a, 0x3a, 0x67, 0x65
        /* <DEDUP_REMOVED lines=181> */
        /*0bd2*/ 	.byte	0x69, 0x64, 0x65, 0x6e, 0x74, 0x69, 0x74, 0x79, 0x5d, 0x00
.L_0:


//--------------------- .nv.shared._ZN7cutlass13device_kernelINS_4gemm6kernel13GemmUniversalIN4cute5tupleIJiiiiEEENS1_10collective13CollectiveMmaINS1_34MainloopSm90TmaGmmaWarpSpecializedILi3ENS5_IJNS4_1CILi2EEESB_NSA_ILi1EEEEEENS1_35KernelTmaWarpSpecializedCooperativeEEENS5_IJNSA_ILi128EEESG_SG_EEENS_10bfloat16_tENS5_IJlSC_lEEESI_SJ_NS4_8TiledMMAINS4_8MMA_AtomIJNS4_4SM904GMMA28MMA_64x128x16_F32BF16BF16_SSILNSN_5MajorE0ELSP_0ELNSN_7ScaleInE1ELSQ_1EEEEEENS4_6LayoutINS5_IJSB_SC_SC_EEENS5_IJSC_NSA_ILi0EEESV_EEEEENS5_IJNS4_10UnderscoreESY_SY_EEEEENS4_23SM90_TMA_LOAD_MULTICASTENS4_14ComposedLayoutINS4_7SwizzleILi3ELi4ELi3EEENS4_18smem_ptr_flag_bitsILi16EEENST_INS5_IJNSA_ILi8EEENSA_ILi64EEEEEENS5_IJS18_SC_EEEEEEEvNS4_8identityES11_S1C_vS1D_EENS_8epilogue10collective6detail29Sm90TmaWarpSpecializedAdapterINS1G_15DefaultEpilogueISI_SJ_SJ_NS1F_6thread17LinearCombinationISI_Li1EffLNS1K_9ScaleType4KindE0ELNS_15FloatRoundStyleE2ESI_EENS1_15EpilogueDefaultEEEEEvvEEEEvNT_6ParamsE --------------------------
	.section	.nv.shared._ZN7cutlass13device_kernelINS_4gemm6kernel13GemmUniversalIN4cute5tupleIJiiiiEEENS1_10collective13CollectiveMmaINS1_34MainloopSm90TmaGmmaWarpSpecializedILi3ENS5_IJNS4_1CILi2EEESB_NSA_ILi1EEEEEENS1_35KernelTmaWarpSpecializedCooperativeEEENS5_IJNSA_ILi128EEESG_SG_EEENS_10bfloat16_tENS5_IJlSC_lEEESI_SJ_NS4_8TiledMMAINS4_8MMA_AtomIJNS4_4SM904GMMA28MMA_64x128x16_F32BF16BF16_SSILNSN_5MajorE0ELSP_0ELNSN_7ScaleInE1ELSQ_1EEEEEENS4_6LayoutINS5_IJSB_SC_SC_EEENS5_IJSC_NSA_ILi0EEESV_EEEEENS5_IJNS4_10UnderscoreESY_SY_EEEEENS4_23SM90_TMA_LOAD_MULTICASTENS4_14ComposedLayoutINS4_7SwizzleILi3ELi4ELi3EEENS4_18smem_ptr_flag_bitsILi16EEENST_INS5_IJNSA_ILi8EEENSA_ILi64EEEEEENS5_IJS18_SC_EEEEEEEvNS4_8identityES11_S1C_vS1D_EENS_8epilogue10collective6detail29Sm90TmaWarpSpecializedAdapterINS1G_15DefaultEpilogueISI_SJ_SJ_NS1F_6thread17LinearCombinationISI_Li1EffLNS1K_9ScaleType4KindE0ELNS_15FloatRoundStyleE2ESI_EENS1_15EpilogueDefaultEEEEEvvEEEEvNT_6ParamsE,"aw",@nobits
	.sectionflags	@""
	.align	16
	.zero		1024


//--------------------- .nv.shared.reserved.0     --------------------------
	.section	.nv.shared.reserved.0,"aw",@nobits
	.weak		__nv_reservedSMEM_offset_0_alias
	.size		__nv_reservedSMEM_offset_0_alias, 0, 0
	.other		__nv_reservedSMEM_offset_0_alias,@"STO_CUDA_RESERVED_SHARED STV_DEFAULT"
__nv_reservedSMEM_offset_0_alias:
	.zero		0


//--------------------- .nv.global                --------------------------
	.section	.nv.global,"aw",@nobits
.nv.global:
	.type		_ZN39_INTERNAL_53935ec8_4_k_cu_4348a0b7_36414cute1_E,@object
	.size		_ZN39_INTERNAL_53935ec8_4_k_cu_4348a0b7_36414cute1_E,(_ZN39_INTERNAL_53935ec8_4_k_cu_4348a0b7_36414cuda3std3__45__cpo6cbeginE - _ZN39_INTERNAL_53935ec8_4_k_cu_4348a0b7_36414cute1_E)
_ZN39_INTERNAL_53935ec8_4_k_cu_4348a0b7_36414cute1_E:
	.zero		1
	.type		_ZN39_INTERNAL_53935ec8_4_k_cu_4348a0b7_36414cuda3std3__45__cpo6cbeginE,@object
	.size		_ZN39_INTERNAL_53935ec8_4_k_cu_4348a0b7_36414cuda3std3__45__cpo6cbeginE,(_ZN39_INTERNAL_53935ec8_4_k_cu_4348a0b7_36414cuda3std3__48in_placeE - _ZN39_INTERNAL_53935ec8_4_k_cu_4348a0b7_36414cuda3std3__45__cpo6cbeginE)
_ZN39_INTERNAL_53935ec8_4_k_cu_4348a0b7_36414cuda3std3__45__cpo6cbeginE:
	.zero		1
	.type		_ZN39_INTERNAL_53935ec8_4_k_cu_4348a0b7_36414cuda3std3__48in_placeE,@object
	.size		_ZN39_INTERNAL_53935ec8_4_k_cu_4348a0b7_36414cuda3std3__48in_placeE,(_ZN39_INTERNAL_53935ec8_4_k_cu_4348a0b7_36414cuda3std6ranges3__45__cpo9iter_moveE - _ZN39_INTERNAL_53935ec8_4_k_cu_4348a0b7_36414cuda3std3__48in_placeE)
_ZN39_INTERNAL_53935ec8_4_k_cu_4348a0b7_36414cuda3std3__48in_placeE:
	.zero		1
	.type		_ZN39_INTERNAL_53935ec8_4_k_cu_4348a0b7_36414cuda3std6ranges3__45__cpo9iter_moveE,@object
	.size		_ZN39_INTERNAL_53935ec8_4_k_cu_4348a0b7_36414cuda3std6ranges3__45__cpo9iter_moveE,(_ZN39_INTERNAL_53935ec8_4_k_cu_4348a0b7_36414cuda3std3__45__cpo5beginE - _ZN39_INTERNAL_53935ec8_4_k_cu_4348a0b7_36414cuda3std6ranges3__45__cpo9iter_moveE)
_ZN39_INTERNAL_53935ec8_4_k_cu_4348a0b7_36414cuda3std6ranges3__45__cpo9iter_moveE:
	.zero		1
	.type		_ZN39_INTERNAL_53935ec8_4_k_cu_4348a0b7_36414cuda3std3__45__cpo5beginE,@object
	.size		_ZN39_INTERNAL_53935ec8_4_k_cu_4348a0b7_36414cuda3std3__45__cpo5beginE,(_ZN39_INTERNAL_53935ec8_4_k_cu_4348a0b7_36414cuda3std3__441_GLOBAL__N__53935ec8_4_k_cu_4348a0b7_36416ignoreE - _ZN39_INTERNAL_53935ec8_4_k_cu_4348a0b7_36414cuda3std3__45__cpo5beginE)
_ZN39_INTERNAL_53935ec8_4_k_cu_4348a0b7_36414cuda3std3__45__cpo5beginE:
	.zero		1
	.type		_ZN39_INTERNAL_53935ec8_4_k_cu_4348a0b7_36414cuda3std3__441_GLOBAL__N__53935ec8_4_k_cu_4348a0b7_36416ignoreE,@object
	.size		_ZN39_INTERNAL_53935ec8_4_k_cu_4348a0b7_36414cuda3std3__441_GLOBAL__N__53935ec8_4_k_cu_4348a0b7_36416ignoreE,(_ZN39_INTERNAL_53935ec8_4_k_cu_4348a0b7_36414cute7productE - _ZN39_INTERNAL_53935ec8_4_k_cu_4348a0b7_36414cuda3std3__441_GLOBAL__N__53935ec8_4_k_cu_4348a0b7_36416ignoreE)
_ZN39_INTERNAL_53935ec8_4_k_cu_4348a0b7_36414cuda3std3__441_GLOBAL__N__53935ec8_4_k_cu_4348a0b7_36416ignoreE:
	.zero		1
	.type		_ZN39_INTERNAL_53935ec8_4_k_cu_4348a0b7_36414cute7productE,@object
	.size		_ZN39_INTERNAL_53935ec8_4_k_cu_4348a0b7_36414cute7productE,(_ZN39_INTERNAL_53935ec8_4_k_cu_4348a0b7_36414cuda3std3__45__cpo3endE - _ZN39_INTERNAL_53935ec8_4_k_cu_4348a0b7_36414cute7productE)
_ZN39_INTERNAL_53935ec8_4_k_cu_4348a0b7_36414cute7productE:
	.zero		1
	.type		_ZN39_INTERNAL_53935ec8_4_k_cu_4348a0b7_36414cuda3std3__45__cpo3endE,@object
	.size		_ZN39_INTERNAL_53935ec8_4_k_cu_4348a0b7_36414cuda3std3__45__cpo3endE,(_ZN39_INTERNAL_53935ec8_4_k_cu_4348a0b7_36414cuda3std3__419piecewise_constructE - _ZN39_INTERNAL_53935ec8_4_k_cu_4348a0b7_36414cuda3std3__45__cpo3endE)
_ZN39_INTERNAL_53935ec8_4_k_cu_4348a0b7_36414cuda3std3__45__cpo3endE:
	.zero		1
	.type		_ZN39_INTERNAL_53935ec8_4_k_cu_4348a0b7_36414cuda3std3__419piecewise_constructE,@object
	.size		_ZN39_INTERNAL_53935ec8_4_k_cu_4348a0b7_36414cuda3std3__419piecewise_constructE,(_ZN39_INTERNAL_53935ec8_4_k_cu_4348a0b7_36414cuda3std3__45__cpo4cendE - _ZN39_INTERNAL_53935ec8_4_k_cu_4348a0b7_36414cuda3std3__419piecewise_constructE)
_ZN39_INTERNAL_53935ec8_4_k_cu_4348a0b7_36414cuda3std3__419piecewise_constructE:
	.zero		1
	.type		_ZN39_INTERNAL_53935ec8_4_k_cu_4348a0b7_36414cuda3std3__45__cpo4cendE,@object
	.size		_ZN39_INTERNAL_53935ec8_4_k_cu_4348a0b7_36414cuda3std3__45__cpo4cendE,(_ZN39_INTERNAL_53935ec8_4_k_cu_4348a0b7_36414cuda3std6ranges3__45__cpo4swapE - _ZN39_INTERNAL_53935ec8_4_k_cu_4348a0b7_36414cuda3std3__45__cpo4cendE)
_ZN39_INTERNAL_53935ec8_4_k_cu_4348a0b7_36414cuda3std3__45__cpo4cendE:
	.zero		1
	.type		_ZN39_INTERNAL_53935ec8_4_k_cu_4348a0b7_36414cuda3std6ranges3__45__cpo4swapE,@object
	.size		_ZN39_INTERNAL_53935ec8_4_k_cu_4348a0b7_36414cuda3std6ranges3__45__cpo4swapE,(.L_8 - _ZN39_INTERNAL_53935ec8_4_k_cu_4348a0b7_36414cuda3std6ranges3__45__cpo4swapE)
_ZN39_INTERNAL_53935ec8_4_k_cu_4348a0b7_36414cuda3std6ranges3__45__cpo4swapE:
	.zero		1
.L_8:


//--------------------- .nv.constant0._ZN7cutlass13device_kernelINS_4gemm6kernel13GemmUniversalIN4cute5tupleIJiiiiEEENS1_10collective13CollectiveMmaINS1_34MainloopSm90TmaGmmaWarpSpecializedILi3ENS5_IJNS4_1CILi2EEESB_NSA_ILi1EEEEEENS1_35KernelTmaWarpSpecializedCooperativeEEENS5_IJNSA_ILi128EEESG_SG_EEENS_10bfloat16_tENS5_IJlSC_lEEESI_SJ_NS4_8TiledMMAINS4_8MMA_AtomIJNS4_4SM904GMMA28MMA_64x128x16_F32BF16BF16_SSILNSN_5MajorE0ELSP_0ELNSN_7ScaleInE1ELSQ_1EEEEEENS4_6LayoutINS5_IJSB_SC_SC_EEENS5_IJSC_NSA_ILi0EEESV_EEEEENS5_IJNS4_10UnderscoreESY_SY_EEEEENS4_23SM90_TMA_LOAD_MULTICASTENS4_14ComposedLayoutINS4_7SwizzleILi3ELi4ELi3EEENS4_18smem_ptr_flag_bitsILi16EEENST_INS5_IJNSA_ILi8EEENSA_ILi64EEEEEENS5_IJS18_SC_EEEEEEEvNS4_8identityES11_S1C_vS1D_EENS_8epilogue10collective6detail29Sm90TmaWarpSpecializedAdapterINS1G_15DefaultEpilogueISI_SJ_SJ_NS1F_6thread17LinearCombinationISI_Li1EffLNS1K_9ScaleType4KindE0ELNS_15FloatRoundStyleE2ESI_EENS1_15EpilogueDefaultEEEEEvvEEEEvNT_6ParamsE --------------------------
	.section	.nv.constant0._ZN7cutlass13device_kernelINS_4gemm6kernel13GemmUniversalIN4cute5tupleIJiiiiEEENS1_10collective13CollectiveMmaINS1_34MainloopSm90TmaGmmaWarpSpecializedILi3ENS5_IJNS4_1CILi2EEESB_NSA_ILi1EEEEEENS1_35KernelTmaWarpSpecializedCooperativeEEENS5_IJNSA_ILi128EEESG_SG_EEENS_10bfloat16_tENS5_IJlSC_lEEESI_SJ_NS4_8TiledMMAINS4_8MMA_AtomIJNS4_4SM904GMMA28MMA_64x128x16_F32BF16BF16_SSILNSN_5MajorE0ELSP_0ELNSN_7ScaleInE1ELSQ_1EEEEEENS4_6LayoutINS5_IJSB_SC_SC_EEENS5_IJSC_NSA_ILi0EEESV_EEEEENS5_IJNS4_10UnderscoreESY_SY_EEEEENS4_23SM90_TMA_LOAD_MULTICASTENS4_14ComposedLayoutINS4_7SwizzleILi3ELi4ELi3EEENS4_18smem_ptr_flag_bitsILi16EEENST_INS5_IJNSA_ILi8EEENSA_ILi64EEEEEENS5_IJS18_SC_EEEEEEEvNS4_8identityES11_S1C_vS1D_EENS_8epilogue10collective6detail29Sm90TmaWarpSpecializedAdapterINS1G_15DefaultEpilogueISI_SJ_SJ_NS1F_6thread17LinearCombinationISI_Li1EffLNS1K_9ScaleType4KindE0ELNS_15FloatRoundStyleE2ESI_EENS1_15EpilogueDefaultEEEEEvvEEEEvNT_6ParamsE,"a",@progbits
	.sectionflags	@""
	.align	4
.nv.constant0._ZN7cutlass13device_kernelINS_4gemm6kernel13GemmUniversalIN4cute5tupleIJiiiiEEENS1_10collective13CollectiveMmaINS1_34MainloopSm90TmaGmmaWarpSpecializedILi3ENS5_IJNS4_1CILi2EEESB_NSA_ILi1EEEEEENS1_35KernelTmaWarpSpecializedCooperativeEEENS5_IJNSA_ILi128EEESG_SG_EEENS_10bfloat16_tENS5_IJlSC_lEEESI_SJ_NS4_8TiledMMAINS4_8MMA_AtomIJNS4_4SM904GMMA28MMA_64x128x16_F32BF16BF16_SSILNSN_5MajorE0ELSP_0ELNSN_7ScaleInE1ELSQ_1EEEEEENS4_6LayoutINS5_IJSB_SC_SC_EEENS5_IJSC_NSA_ILi0EEESV_EEEEENS5_IJNS4_10UnderscoreESY_SY_EEEEENS4_23SM90_TMA_LOAD_MULTICASTENS4_14ComposedLayoutINS4_7SwizzleILi3ELi4ELi3EEENS4_18smem_ptr_flag_bitsILi16EEENST_INS5_IJNSA_ILi8EEENSA_ILi64EEEEEENS5_IJS18_SC_EEEEEEEvNS4_8identityES11_S1C_vS1D_EENS_8epilogue10collective6detail29Sm90TmaWarpSpecializedAdapterINS1G_15DefaultEpilogueISI_SJ_SJ_NS1F_6thread17LinearCombinationISI_Li1EffLNS1K_9ScaleType4KindE0ELNS_15FloatRoundStyleE2ESI_EENS1_15EpilogueDefaultEEEEEvvEEEEvNT_6ParamsE:
	.zero		1664


//--------------------- SYMBOLS --------------------------

	.type		.nv.reservedSmem.offset0,@object
	.size		.nv.reservedSmem.offset0,0x4
	.type		__assertfail,@function
